	.headerflags	@"EF_CUDA_TEXMODE_UNIFIED EF_CUDA_64BIT_ADDRESS EF_CUDA_ACCELERATORS EF_CUDA_SM90 EF_CUDA_VIRTUAL_SM(EF_CUDA_SM90)"
	.elftype	@"ET_EXEC"


//--------------------- .nv.info                  --------------------------
	.section	.nv.info,"",@"SHT_CUDA_INFO"
	.align	4


	//----- nvinfo : EIATTR_REGCOUNT
	.align		4
        /*0000*/ 	.byte	0x04, 0x2f
        /*0002*/ 	.short	(.L_2 - .L_1)
	.align		4
.L_1:
        /*0004*/ 	.word	index@(triton_poi_fused__unsafe_index_add_elu_mul_sub_22)
        /*0008*/ 	.word	0x00000040


	//----- nvinfo : EIATTR_MIN_STACK_SIZE
	.align		4
.L_2:
        /*000c*/ 	.byte	0x04, 0x12
        /*000e*/ 	.short	(.L_4 - .L_3)
	.align		4
.L_3:
        /*0010*/ 	.word	index@(triton_poi_fused__unsafe_index_add_elu_mul_sub_22)
        /*0014*/ 	.word	0x00000000


	//----- nvinfo : EIATTR_FRAME_SIZE
	.align		4
.L_4:
        /*0018*/ 	.byte	0x04, 0x11
        /*001a*/ 	.short	(.L_6 - .L_5)
	.align		4
.L_5:
        /*001c*/ 	.word	index@(triton_poi_fused__unsafe_index_add_elu_mul_sub_22)
        /*0020*/ 	.word	0x00000000


	//----- nvinfo : EIATTR_MIN_STACK_SIZE
	.align		4
.L_6:
        /*0024*/ 	.byte	0x04, 0x12
        /*0026*/ 	.short	(.L_8 - .L_7)
	.align		4
.L_7:
        /*0028*/ 	.word	index@(triton_poi_fused__unsafe_index_add_elu_mul_sub_22)
        /*002c*/ 	.word	0x00000000
.L_8:


//--------------------- .nv.info.triton_poi_fused__unsafe_index_add_elu_mul_sub_22 --------------------------
	.section	.nv.info.triton_poi_fused__unsafe_index_add_elu_mul_sub_22,"",@"SHT_CUDA_INFO"
	.sectionflags	@""
	.align	4


	//----- nvinfo : EIATTR_CUDA_API_VERSION
	.align		4
        /*0000*/ 	.byte	0x04, 0x37
        /*0002*/ 	.short	(.L_10 - .L_9)
.L_9:
        /*0004*/ 	.word	0x0000007c


	//----- nvinfo : EIATTR_KPARAM_INFO
	.align		4
.L_10:
        /*0008*/ 	.byte	0x04, 0x17
        /*000a*/ 	.short	(.L_12 - .L_11)
.L_11:
        /*000c*/ 	.word	0x00000000
        /*0010*/ 	.short	0x000b
        /*0012*/ 	.short	0x0058
        /*0014*/ 	.byte	0x00, 0xf0, 0x11, 0x00


	//----- nvinfo : EIATTR_KPARAM_INFO
	.align		4
.L_12:
        /*0018*/ 	.byte	0x04, 0x17
        /*001a*/ 	.short	(.L_14 - .L_13)
.L_13:
        /*001c*/ 	.word	0x00000000
        /*0020*/ 	.short	0x000a
        /*0022*/ 	.short	0x0050
        /*0024*/ 	.byte	0x00, 0xf4, 0x21, 0x00


	//----- nvinfo : EIATTR_KPARAM_INFO
	.align		4
.L_14:
        /*0028*/ 	.byte	0x04, 0x17
        /*002a*/ 	.short	(.L_16 - .L_15)
.L_15:
        /*002c*/ 	.word	0x00000000
        /*0030*/ 	.short	0x0009
        /*0032*/ 	.short	0x0048
        /*0034*/ 	.byte	0x00, 0xf4, 0x21, 0x00


	//----- nvinfo : EIATTR_KPARAM_INFO
	.align		4
.L_16:
        /*0038*/ 	.byte	0x04, 0x17
        /*003a*/ 	.short	(.L_18 - .L_17)
.L_17:
        /*003c*/ 	.word	0x00000000
        /*0040*/ 	.short	0x0008
        /*0042*/ 	.short	0x0040
        /*0044*/ 	.byte	0x00, 0xf4, 0x21, 0x00


	//----- nvinfo : EIATTR_KPARAM_INFO
	.align		4
.L_18:
        /*0048*/ 	.byte	0x04, 0x17
        /*004a*/ 	.short	(.L_20 - .L_19)
.L_19:
        /*004c*/ 	.word	0x00000000
        /*0050*/ 	.short	0x0007
        /*0052*/ 	.short	0x0038
        /*0054*/ 	.byte	0x00, 0xf4, 0x21, 0x00


	//----- nvinfo : EIATTR_KPARAM_INFO
	.align		4
.L_20:
        /*0058*/ 	.byte	0x04, 0x17
        /*005a*/ 	.short	(.L_22 - .L_21)
.L_21:
        /*005c*/ 	.word	0x00000000
        /*0060*/ 	.short	0x0006
        /*0062*/ 	.short	0x0030
        /*0064*/ 	.byte	0x00, 0xf4, 0x21, 0x00


	//----- nvinfo : EIATTR_KPARAM_INFO
	.align		4
.L_22:
        /*0068*/ 	.byte	0x04, 0x17
        /*006a*/ 	.short	(.L_24 - .L_23)
.L_23:
        /*006c*/ 	.word	0x00000000
        /*0070*/ 	.short	0x0005
        /*0072*/ 	.short	0x0028
        /*0074*/ 	.byte	0x00, 0xf4, 0x21, 0x00


	//----- nvinfo : EIATTR_KPARAM_INFO
	.align		4
.L_24:
        /*0078*/ 	.byte	0x04, 0x17
        /*007a*/ 	.short	(.L_26 - .L_25)
.L_25:
        /*007c*/ 	.word	0x00000000
        /*0080*/ 	.short	0x0004
        /*0082*/ 	.short	0x0020
        /*0084*/ 	.byte	0x00, 0xf4, 0x21, 0x00


	//----- nvinfo : EIATTR_KPARAM_INFO
	.align		4
.L_26:
        /*0088*/ 	.byte	0x04, 0x17
        /*008a*/ 	.short	(.L_28 - .L_27)
.L_27:
        /*008c*/ 	.word	0x00000000
        /*0090*/ 	.short	0x0003
        /*0092*/ 	.short	0x0018
        /*0094*/ 	.byte	0x00, 0xf4, 0x21, 0x00


	//----- nvinfo : EIATTR_KPARAM_INFO
	.align		4
.L_28:
        /*0098*/ 	.byte	0x04, 0x17
        /*009a*/ 	.short	(.L_30 - .L_29)
.L_29:
        /*009c*/ 	.word	0x00000000
        /*00a0*/ 	.short	0x0002
        /*00a2*/ 	.short	0x0010
        /*00a4*/ 	.byte	0x00, 0xf4, 0x21, 0x00


	//----- nvinfo : EIATTR_KPARAM_INFO
	.align		4
.L_30:
        /*00a8*/ 	.byte	0x04, 0x17
        /*00aa*/ 	.short	(.L_32 - .L_31)
.L_31:
        /*00ac*/ 	.word	0x00000000
        /*00b0*/ 	.short	0x0001
        /*00b2*/ 	.short	0x0008
        /*00b4*/ 	.byte	0x00, 0xf4, 0x21, 0x00


	//----- nvinfo : EIATTR_KPARAM_INFO
	.align		4
.L_32:
        /*00b8*/ 	.byte	0x04, 0x17
        /*00ba*/ 	.short	(.L_34 - .L_33)
.L_33:
        /*00bc*/ 	.word	0x00000000
        /*00c0*/ 	.short	0x0000
        /*00c2*/ 	.short	0x0000
        /*00c4*/ 	.byte	0x00, 0xf4, 0x21, 0x00


	//----- nvinfo : EIATTR_SPARSE_MMA_MASK
	.align		4
.L_34:
        /*00c8*/ 	.byte	0x03, 0x50
        /*00ca*/ 	.short	0x0000


	//----- nvinfo : EIATTR_MAXREG_COUNT
	.align		4
        /*00cc*/ 	.byte	0x03, 0x1b
        /*00ce*/ 	.short	0x00ff


	//----- nvinfo : EIATTR_EXIT_INSTR_OFFSETS
	.align		4
        /*00d0*/ 	.byte	0x04, 0x1c
        /*00d2*/ 	.short	(.L_36 - .L_35)


	//   ....[0]....
.L_35:
        /*00d4*/ 	.word	0x00005030


	//----- nvinfo : EIATTR_REQNTID
	.align		4
.L_36:
        /*00d8*/ 	.byte	0x04, 0x10
        /*00da*/ 	.short	(.L_38 - .L_37)
.L_37:
        /*00dc*/ 	.word	0x00000080
        /*00e0*/ 	.word	0x00000001
        /*00e4*/ 	.word	0x00000001


	//----- nvinfo : EIATTR_CBANK_PARAM_SIZE
	.align		4
.L_38:
        /*00e8*/ 	.byte	0x03, 0x19
        /*00ea*/ 	.short	0x005c


	//----- nvinfo : EIATTR_PARAM_CBANK
	.align		4
        /*00ec*/ 	.byte	0x04, 0x0a
        /*00ee*/ 	.short	(.L_40 - .L_39)
	.align		4
.L_39:
        /*00f0*/ 	.word	index@(.nv.constant0.triton_poi_fused__unsafe_index_add_elu_mul_sub_22)
        /*00f4*/ 	.short	0x0210
        /*00f6*/ 	.short	0x005c


	//----- nvinfo : EIATTR_SW_WAR
	.align		4
.L_40:
        /*00f8*/ 	.byte	0x04, 0x36
        /*00fa*/ 	.short	(.L_42 - .L_41)
.L_41:
        /*00fc*/ 	.word	0x00000008
.L_42:


//--------------------- .nv.callgraph             --------------------------
	.section	.nv.callgraph,"",@"SHT_CUDA_CALLGRAPH"
	.align	4
	.sectionentsize	8
	.align		4
        /*0000*/ 	.word	0x00000000
	.align		4
        /*0004*/ 	.word	0xffffffff
	.align		4
        /*0008*/ 	.word	0x00000000
	.align		4
        /*000c*/ 	.word	0xfffffffe
	.align		4
        /*0010*/ 	.word	0x00000000
	.align		4
        /*0014*/ 	.word	0xfffffffd
	.align		4
        /*0018*/ 	.word	0x00000000
	.align		4
        /*001c*/ 	.word	0xfffffffc


//--------------------- .nv.constant4             --------------------------
	.section	.nv.constant4,"a",@progbits
	.align	8
	.align		8
.nv.constant4:
        /*0000*/ 	.dword	_$_str


//--------------------- .text.triton_poi_fused__unsafe_index_add_elu_mul_sub_22 --------------------------
	.section	.text.triton_poi_fused__unsafe_index_add_elu_mul_sub_22,"ax",@progbits
	.align	128
        .global         triton_poi_fused__unsafe_index_add_elu_mul_sub_22
        .type           triton_poi_fused__unsafe_index_add_elu_mul_sub_22,@function
        .size           triton_poi_fused__unsafe_index_add_elu_mul_sub_22,(.L_x_1 - triton_poi_fused__unsafe_index_add_elu_mul_sub_22)
        .other          triton_poi_fused__unsafe_index_add_elu_mul_sub_22,@"STO_CUDA_ENTRY STV_DEFAULT"
triton_poi_fused__unsafe_index_add_elu_mul_sub_22:
.text.triton_poi_fused__unsafe_index_add_elu_mul_sub_22:
[----:B------:R-:W-:Y:S01]  /*0000*/  LDC R1, c[0x0][0x28] ;  /* 0x00000a00ff017b82 */ /* 0x000fe20000000800 */
[----:B------:R-:W1:Y:S07]  /*0010*/  S2R R0, SR_TID.X ;  /* 0x0000000000007919 */ /* 0x000e6e0000002100 */
[----:B------:R-:W2:Y:S01]  /*0020*/  LDC.64 R30, c[0x0][0x218] ;  /* 0x00008600ff1e7b82 */ /* 0x000ea20000000a00 */
[----:B------:R-:W-:Y:S01]  /*0030*/  ULDC.64 UR4, c[0x0][0x208] ;  /* 0x0000820000047ab9 */ /* 0x000fe20000000a00 */
[----:B------:R-:W-:Y:S01]  /*0040*/  ULDC.64 UR6, c[0x0][0x228] ;  /* 0x00008a0000067ab9 */ /* 0x000fe20000000a00 */
[----:B------:R-:W3:Y:S05]  /*0050*/  S2R R7, SR_CTAID.X ;  /* 0x0000000000077919 */ /* 0x000eea0000002500 */
[----:B------:R-:W4:Y:S08]  /*0060*/  LDC.64 R16, c[0x0][0x220] ;  /* 0x00008800ff107b82 */ /* 0x000f300000000a00 */
[----:B------:R-:W5:Y:S08]  /*0070*/  LDC.64 R32, c[0x0][0x240] ;  /* 0x00009000ff207b82 */ /* 0x000f700000000a00 */
[----:B------:R-:W5:Y:S01]  /*0080*/  LDC.64 R40, c[0x0][0x230] ;  /* 0x00008c00ff287b82 */ /* 0x000f620000000a00 */
[----:B-1----:R-:W-:-:S07]  /*0090*/  SHF.L.U32 R0, R0, 0x2, RZ ;  /* 0x0000000200007819 */ /* 0x002fce00000006ff */
[----:B------:R-:W1:Y:S01]  /*00a0*/  LDC.64 R38, c[0x0][0x238] ;  /* 0x00008e00ff267b82 */ /* 0x000e620000000a00 */
[----:B------:R-:W-:-:S04]  /*00b0*/  LOP3.LUT R0, R0, 0x1fc, RZ, 0xc0, !PT ;  /* 0x000001fc00007812 */ /* 0x000fc800078ec0ff */
[----:B---3--:R-:W-:-:S04]  /*00c0*/  LEA R2, R7, R0, 0xa ;  /* 0x0000000007027211 */ /* 0x008fc800078e50ff */
[----:B------:R-:W-:-:S04]  /*00d0*/  SHF.R.S32.HI R3, RZ, 0x1f, R2 ;  /* 0x0000001fff037819 */ /* 0x000fc80000011402 */
[----:B------:R-:W-:-:S04]  /*00e0*/  LEA.HI R3, R3, R2, RZ, 0x6 ;  /* 0x0000000203037211 */ /* 0x000fc800078f30ff */
[----:B------:R-:W-:Y:S02]  /*00f0*/  SHF.R.S32.HI R0, RZ, 0x6, R3 ;  /* 0x00000006ff007819 */ /* 0x000fe40000011403 */
[----:B------:R-:W-:Y:S02]  /*0100*/  LOP3.LUT R3, R3, 0xffffffc0, RZ, 0xc0, !PT ;  /* 0xffffffc003037812 */ /* 0x000fe400078ec0ff */
[----:B------:R-:W-:Y:S02]  /*0110*/  LEA.HI R4, R0, R0, RZ, 0x6 ;  /* 0x0000000000047211 */ /* 0x000fe400078f30ff */
[----:B------:R-:W-:Y:S02]  /*0120*/  IADD3 R3, R2, -R3, RZ ;  /* 0x8000000302037210 */ /* 0x000fe40007ffe0ff */
[----:B------:R-:W-:-:S04]  /*0130*/  LOP3.LUT R5, R4, 0xffffffc0, RZ, 0xc0, !PT ;  /* 0xffffffc004057812 */ /* 0x000fc800078ec0ff */
[----:B------:R-:W-:-:S05]  /*0140*/  IADD3 R0, R0, -R5, RZ ;  /* 0x8000000500007210 */ /* 0x000fca0007ffe0ff */
[----:B--2---:R-:W-:-:S04]  /*0150*/  IMAD.WIDE R4, R0, 0x8, R30 ;  /* 0x0000000800047825 */ /* 0x004fc800078e021e */
[----:B----4-:R-:W-:Y:S02]  /*0160*/  IMAD.WIDE R12, R3, 0x8, R16 ;  /* 0x00000008030c7825 */ /* 0x010fe400078e0210 */
[----:B------:R-:W2:Y:S01]  /*0170*/  LDG.E.EL.64 R4, desc[UR4][R4.64] ;  /* 0x0000000404047981 */ /* 0x000ea2000c2e1b00 */
[----:B------:R-:W-:-:S03]  /*0180*/  SHF.R.S32.HI R11, RZ, 0x15, R7 ;  /* 0x00000015ff0b7819 */ /* 0x000fc60000011407 */
[----:B------:R-:W3:Y:S01]  /*0190*/  LDG.E.EL.128 R12, desc[UR4][R12.64] ;  /* 0x000000040c0c7981 */ /* 0x000ee2000c2e1d00 */
[----:B------:R-:W-:Y:S02]  /*01a0*/  SGXT R11, R11, 0x1 ;  /* 0x000000010b0b781a */ /* 0x000fe40000000200 */
[----:B------:R-:W-:-:S04]  /*01b0*/  IADD3 R6, R2, 0x2, RZ ;  /* 0x0000000202067810 */ /* 0x000fc80007ffe0ff */
[----:B------:R-:W-:-:S04]  /*01c0*/  LEA.HI R7, R11, R6, RZ, 0x6 ;  /* 0x000000060b077211 */ /* 0x000fc800078f30ff */
[----:B------:R-:W-:-:S04]  /*01d0*/  LOP3.LUT R7, R7, 0xffffffc0, RZ, 0xc0, !PT ;  /* 0xffffffc007077812 */ /* 0x000fc800078ec0ff */
[----:B------:R-:W-:-:S05]  /*01e0*/  IADD3 R27, R6, -R7, RZ ;  /* 0x80000007061b7210 */ /* 0x000fca0007ffe0ff */
[----:B------:R-:W-:-:S06]  /*01f0*/  IMAD.WIDE R16, R27, 0x8, R16 ;  /* 0x000000081b107825 */ /* 0x000fcc00078e0210 */
[----:B------:R-:W4:Y:S01]  /*0200*/  LDG.E.EL.128 R16, desc[UR4][R16.64] ;  /* 0x0000000410107981 */ /* 0x000f22000c2e1d00 */
[----:B-----5:R-:W-:-:S06]  /*0210*/  IMAD.WIDE R20, R0, 0x8, R32 ;  /* 0x0000000800147825 */ /* 0x020fcc00078e0220 */
[----:B------:R-:W5:Y:S01]  /*0220*/  LDG.E.EL.64 R20, desc[UR4][R20.64] ;  /* 0x0000000414147981 */ /* 0x000f62000c2e1b00 */
[----:B--2---:R-:W-:-:S04]  /*0230*/  SHF.R.U32.HI R9, RZ, 0x1a, R5 ;  /* 0x0000001aff097819 */ /* 0x004fc80000011605 */
[----:B------:R-:W-:Y:S02]  /*0240*/  LOP3.LUT R9, R9, 0x20, RZ, 0xc0, !PT ;  /* 0x0000002009097812 */ /* 0x000fe400078ec0ff */
[----:B---3--:R-:W-:Y:S02]  /*0250*/  SHF.R.U32.HI R6, RZ, 0x18, R15 ;  /* 0x00000018ff067819 */ /* 0x008fe4000001160f */
[----:B------:R-:W-:Y:S02]  /*0260*/  IADD3 R9, P0, R4, R9, RZ ;  /* 0x0000000904097210 */ /* 0x000fe40007f1e0ff */
[----:B------:R-:W-:Y:S02]  /*0270*/  LEA R7, P1, R14, UR6, 0x2 ;  /* 0x000000060e077c11 */ /* 0x000fe4000f8210ff */
[----:B------:R-:W-:Y:S02]  /*0280*/  LOP3.LUT R6, R6, 0x80, RZ, 0xc0, !PT ;  /* 0x0000008006067812 */ /* 0x000fe400078ec0ff */
[----:B------:R-:W-:-:S02]  /*0290*/  IADD3.X R8, RZ, R5, RZ, P0, !PT ;  /* 0x00000005ff087210 */ /* 0x000fc400007fe4ff */
[----:B------:R-:W-:Y:S02]  /*02a0*/  LEA.HI.X R4, R14, UR7, R15, 0x2, P1 ;  /* 0x000000070e047c11 */ /* 0x000fe400088f140f */
[----:B------:R-:W-:Y:S02]  /*02b0*/  IADD3 R6, P0, R6, R7, RZ ;  /* 0x0000000706067210 */ /* 0x000fe40007f1e0ff */
[----:B------:R-:W-:Y:S02]  /*02c0*/  SHF.L.U32 R7, R9, 0x7, RZ ;  /* 0x0000000709077819 */ /* 0x000fe400000006ff */
[----:B------:R-:W-:Y:S02]  /*02d0*/  LEA.HI R5, R11, R2, RZ, 0xc ;  /* 0x000000020b057211 */ /* 0x000fe400078f60ff */
[----:B------:R-:W-:Y:S02]  /*02e0*/  IADD3.X R4, RZ, R4, RZ, P0, !PT ;  /* 0x00000004ff047210 */ /* 0x000fe400007fe4ff */
[----:B------:R-:W-:-:S02]  /*02f0*/  SHF.L.U64.HI R9, R9, 0x7, R8 ;  /* 0x0000000709097819 */ /* 0x000fc40000010208 */
[----:B------:R-:W-:Y:S02]  /*0300*/  IADD3 R28, P0, R6, R7, RZ ;  /* 0x00000007061c7210 */ /* 0x000fe40007f1e0ff */
[----:B------:R-:W-:Y:S02]  /*0310*/  SHF.R.S32.HI R25, RZ, 0xc, R5 ;  /* 0x0000000cff197819 */ /* 0x000fe40000011405 */
[----:B------:R-:W-:Y:S02]  /*0320*/  IADD3.X R29, R4, R9, RZ, P0, !PT ;  /* 0x00000009041d7210 */ /* 0x000fe400007fe4ff */
[C---:B------:R-:W-:Y:S01]  /*0330*/  SHF.L.U32 R5, R25.reuse, 0xa, RZ ;  /* 0x0000000a19057819 */ /* 0x040fe200000006ff */
[----:B0-----:R-:W-:-:S04]  /*0340*/  IMAD.WIDE R22, R25, 0x4, R40 ;  /* 0x0000000419167825 */ /* 0x001fc800078e0228 */
[----:B------:R-:W-:Y:S01]  /*0350*/  IMAD.WIDE R28, R5, 0x4, R28 ;  /* 0x00000004051c7825 */ /* 0x000fe200078e021c */
[----:B------:R-:W2:Y:S01]  /*0360*/  LDG.E.EL R10, desc[UR4][R22.64] ;  /* 0x00000004160a7981 */ /* 0x000ea2000c2e1900 */
[----:B----4-:R-:W-:Y:S02]  /*0370*/  SHF.R.U32.HI R14, RZ, 0x18, R17 ;  /* 0x00000018ff0e7819 */ /* 0x010fe40000011611 */
[----:B-1----:R-:W-:Y:S01]  /*0380*/  IMAD.WIDE R24, R25, 0x4, R38 ;  /* 0x0000000419187825 */ /* 0x002fe200078e0226 */
[----:B------:R-:W2:Y:S01]  /*0390*/  LDG.E.EL R15, desc[UR4][R28.64] ;  /* 0x000000041c0f7981 */ /* 0x000ea2000c2e1900 */
[----:B------:R-:W-:Y:S02]  /*03a0*/  LEA R35, P0, R16, UR6, 0x2 ;  /* 0x0000000610237c11 */ /* 0x000fe4000f8010ff */
[----:B------:R-:W-:Y:S01]  /*03b0*/  LOP3.LUT R14, R14, 0x80, RZ, 0xc0, !PT ;  /* 0x000000800e0e7812 */ /* 0x000fe200078ec0ff */
[----:B------:R0:W3:Y:S01]  /*03c0*/  LDG.E.EL R8, desc[UR4][R24.64] ;  /* 0x0000000418087981 */ /* 0x0000e2000c2e1900 */
[----:B------:R-:W-:-:S02]  /*03d0*/  LEA.HI.X R16, R16, UR7, R17, 0x2, P0 ;  /* 0x0000000710107c11 */ /* 0x000fc400080f1411 */
[----:B------:R-:W-:-:S04]  /*03e0*/  IADD3 R14, P0, R14, R35, RZ ;  /* 0x000000230e0e7210 */ /* 0x000fc80007f1e0ff */
[----:B------:R-:W-:Y:S02]  /*03f0*/  IADD3.X R16, RZ, R16, RZ, P0, !PT ;  /* 0x00000010ff107210 */ /* 0x000fe400007fe4ff */
[----:B------:R-:W-:Y:S01]  /*0400*/  IADD3 R34, P0, R14, R7, RZ ;  /* 0x000000070e227210 */ /* 0x000fe20007f1e0ff */
[----:B0-----:R-:W0:Y:S03]  /*0410*/  LDC.64 R24, c[0x0][0x248] ;  /* 0x00009200ff187b82 */ /* 0x001e260000000a00 */
[----:B------:R-:W-:Y:S02]  /*0420*/  IADD3.X R35, R16, R9, RZ, P0, !PT ;  /* 0x0000000910237210 */ /* 0x000fe400007fe4ff */
[----:B-----5:R-:W-:Y:S01]  /*0430*/  SHF.R.U32.HI R17, RZ, 0x1a, R21 ;  /* 0x0000001aff117819 */ /* 0x020fe20000011615 */
[----:B------:R-:W-:-:S03]  /*0440*/  IMAD.WIDE R22, R5, 0x4, R34 ;  /* 0x0000000405167825 */ /* 0x000fc600078e0222 */
[----:B------:R-:W-:Y:S02]  /*0450*/  LOP3.LUT R17, R17, 0x20, RZ, 0xc0, !PT ;  /* 0x0000002011117812 */ /* 0x000fe400078ec0ff */
[----:B------:R-:W4:Y:S02]  /*0460*/  LDG.E.EL R35, desc[UR4][R22.64] ;  /* 0x0000000416237981 */ /* 0x000f24000c2e1900 */
[----:B------:R-:W-:-:S04]  /*0470*/  IADD3 R17, P0, R20, R17, RZ ;  /* 0x0000001114117210 */ /* 0x000fc80007f1e0ff */
[----:B------:R-:W-:Y:S02]  /*0480*/  IADD3.X R20, RZ, R21, RZ, P0, !PT ;  /* 0x00000015ff147210 */ /* 0x000fe400007fe4ff */
[C---:B------:R-:W-:Y:S02]  /*0490*/  SHF.L.U32 R29, R17.reuse, 0x7, RZ ;  /* 0x00000007111d7819 */ /* 0x040fe400000006ff */
[----:B------:R-:W-:Y:S02]  /*04a0*/  SHF.L.U64.HI R17, R17, 0x7, R20 ;  /* 0x0000000711117819 */ /* 0x000fe40000010214 */
[----:B------:R-:W-:-:S04]  /*04b0*/  IADD3 R36, P0, R29, R6, RZ ;  /* 0x000000061d247210 */ /* 0x000fc80007f1e0ff */
[----:B------:R-:W-:-:S03]  /*04c0*/  IADD3.X R37, R17, R4, RZ, P0, !PT ;  /* 0x0000000411257210 */ /* 0x000fc600007fe4ff */
[----:B------:R-:W-:-:S06]  /*04d0*/  IMAD.WIDE R36, R5, 0x4, R36 ;  /* 0x0000000405247825 */ /* 0x000fcc00078e0224 */
[----:B------:R3:W5:Y:S01]  /*04e0*/  LDG.E.EL R37, desc[UR4][R36.64] ;  /* 0x0000000424257981 */ /* 0x000762000c2e1900 */
[----:B------:R-:W-:-:S04]  /*04f0*/  IADD3 R42, P0, R29, R14, RZ ;  /* 0x0000000e1d2a7210 */ /* 0x000fc80007f1e0ff */
[----:B------:R-:W-:-:S03]  /*0500*/  IADD3.X R43, R17, R16, RZ, P0, !PT ;  /* 0x00000010112b7210 */ /* 0x000fc600007fe4ff */
[----:B------:R-:W-:-:S05]  /*0510*/  IMAD.WIDE R42, R5, 0x4, R42 ;  /* 0x00000004052a7825 */ /* 0x000fca00078e022a */
[----:B------:R1:W5:Y:S01]  /*0520*/  LDG.E.EL R45, desc[UR4][R42.64] ;  /* 0x000000042a2d7981 */ /* 0x000362000c2e1900 */
[----:B0-----:R-:W-:-:S06]  /*0530*/  IMAD.WIDE R20, R3, 0x8, R24 ;  /* 0x0000000803147825 */ /* 0x001fcc00078e0218 */
[----:B------:R-:W5:Y:S01]  /*0540*/  LDG.E.EL.128 R20, desc[UR4][R20.64] ;  /* 0x0000000414147981 */ /* 0x000f62000c2e1d00 */
[----:B------:R-:W-:-:S06]  /*0550*/  IMAD.WIDE R24, R27, 0x8, R24 ;  /* 0x000000081b187825 */ /* 0x000fcc00078e0218 */
[----:B------:R-:W5:Y:S01]  /*0560*/  LDG.E.EL.128 R24, desc[UR4][R24.64] ;  /* 0x0000000418187981 */ /* 0x000f62000c2e1d00 */
[----:B------:R-:W-:Y:S01]  /*0570*/  HFMA2.MMA R47, -RZ, RZ, 0.83837890625, -4044 ;  /* 0x3ab5ebe6ff2f7435 */ /* 0x000fe200000001ff */
[----:B------:R-:W-:Y:S01]  /*0580*/  MOV R48, 0x3ab5ebe6 ;  /* 0x3ab5ebe600307802 */ /* 0x000fe20000000f00 */
[----:B------:R-:W-:Y:S01]  /*0590*/  HFMA2.MMA R52, -RZ, RZ, 0.83837890625, -4044 ;  /* 0x3ab5ebe6ff347435 */ /* 0x000fe200000001ff */
[----:B--2---:R-:W-:-:S04]  /*05a0*/  FADD R15, -R10, R15 ;  /* 0x0000000f0a0f7221 */ /* 0x004fc80000000100 */
[----:B---3--:R-:W-:-:S04]  /*05b0*/  FMUL R36, R8, R15 ;  /* 0x0000000f08247220 */ /* 0x008fc80000400000 */
[C---:B------:R-:W-:Y:S01]  /*05c0*/  FMUL R15, R36.reuse, 1.4426950216293334961 ;  /* 0x3fb8aa3b240f7820 */ /* 0x040fe20000400000 */
[----:B------:R-:W-:-:S05]  /*05d0*/  FADD.FTZ R28, |R36|, -RZ ;  /* 0x800000ff241c7221 */ /* 0x000fca0000010200 */
[----:B------:R-:W1:Y:S01]  /*05e0*/  FRND R15, R15 ;  /* 0x0000000f000f7307 */ /* 0x000e620000201000 */
[----:B------:R-:W-:Y:S01]  /*05f0*/  FSETP.GEU.AND P0, PT, R28, 0.40999999642372131348, PT ;  /* 0x3ed1eb851c00780b */ /* 0x000fe20003f0e000 */
[----:B----4-:R-:W-:-:S03]  /*0600*/  FADD R35, -R10, R35 ;  /* 0x000000230a237221 */ /* 0x010fc60000000100 */
[----:B-1----:R-:W-:Y:S01]  /*0610*/  FSEL R43, R15, RZ, P0 ;  /* 0x000000ff0f2b7208 */ /* 0x002fe20000000000 */
[----:B------:R-:W-:-:S03]  /*0620*/  FMUL R35, R8, R35 ;  /* 0x0000002308237220 */ /* 0x000fc60000400000 */
[C---:B------:R-:W-:Y:S01]  /*0630*/  FSETP.NEU.AND P2, PT, R43.reuse, 128, PT ;  /* 0x430000002b00780b */ /* 0x040fe20003f4d000 */
[----:B------:R-:W-:Y:S01]  /*0640*/  FFMA.FTZ R28, -R43, 0.693145751953125, R36 ;  /* 0x3f3172002b1c7823 */ /* 0x000fe20000010124 */
[----:B------:R-:W-:Y:S02]  /*0650*/  FMUL R46, R35, 1.4426950216293334961 ;  /* 0x3fb8aa3b232e7820 */ /* 0x000fe40000400000 */
[C---:B------:R-:W-:Y:S01]  /*0660*/  FSEL R44, R43.reuse, 127, P2 ;  /* 0x42fe00002b2c7808 */ /* 0x040fe20001000000 */
[----:B------:R-:W-:-:S03]  /*0670*/  FFMA.FTZ R28, -R43, 1.428606765330187045e-06, R28 ;  /* 0x35bfbe8e2b1c7823 */ /* 0x000fc6000001011c */
[----:B------:R-:W-:Y:S01]  /*0680*/  FRND R46, R46 ;  /* 0x0000002e002e7307 */ /* 0x000fe20000201000 */
[----:B------:R-:W-:-:S04]  /*0690*/  FFMA.FTZ R15, R28, R47, 0.0083824126049876213074 ;  /* 0x3c0956631c0f7423 */ /* 0x000fc8000001002f */
[----:B------:R-:W-:-:S03]  /*06a0*/  FFMA.FTZ R15, R28, R15, 0.041667830199003219604 ;  /* 0x3d2aabe31c0f7423 */ /* 0x000fc6000001000f */
[----:B------:R-:W0:Y:S01]  /*06b0*/  MUFU.EX2 R42, R44 ;  /* 0x0000002c002a7308 */ /* 0x000e220000000800 */
[----:B------:R-:W-:Y:S01]  /*06c0*/  FFMA.FTZ R15, R28, R15, 0.16666397452354431152 ;  /* 0x3e2aa9f61c0f7423 */ /* 0x000fe2000001000f */
[----:B-----5:R-:W-:-:S03]  /*06d0*/  FADD R37, -R10, R37 ;  /* 0x000000250a257221 */ /* 0x020fc60000000100 */
[----:B------:R-:W-:Y:S01]  /*06e0*/  FFMA.FTZ R43, R28, R15, 0.49999994039535522461 ;  /* 0x3efffffe1c2b7423 */ /* 0x000fe2000001000f */
[----:B------:R-:W-:Y:S01]  /*06f0*/  FADD.FTZ R15, |R35|, -RZ ;  /* 0x800000ff230f7221 */ /* 0x000fe20000010200 */
[----:B------:R-:W-:Y:S02]  /*0700*/  FMUL R34, R8, R37 ;  /* 0x0000002508227220 */ /* 0x000fe40000400000 */
[C---:B------:R-:W-:Y:S02]  /*0710*/  FMUL R43, R28.reuse, R43 ;  /* 0x0000002b1c2b7220 */ /* 0x040fe40000400000 */
[----:B------:R-:W-:Y:S02]  /*0720*/  FSETP.GEU.AND P0, PT, R15, 0.40999999642372131348, PT ;  /* 0x3ed1eb850f00780b */ /* 0x000fe40003f0e000 */
[----:B------:R-:W-:Y:S01]  /*0730*/  FFMA.FTZ R43, R28, R43, R28 ;  /* 0x0000002b1c2b7223 */ /* 0x000fe2000001001c */
[----:B------:R-:W-:Y:S01]  /*0740*/  IADD3 R28, R2, 0x200, RZ ;  /* 0x00000200021c7810 */ /* 0x000fe20007ffe0ff */
[----:B0-----:R-:W-:Y:S01]  /*0750*/  FADD R47, R42, -1 ;  /* 0xbf8000002a2f7421 */ /* 0x001fe20000000000 */
[----:B------:R-:W-:-:S02]  /*0760*/  FSEL R46, R46, RZ, P0 ;  /* 0x000000ff2e2e7208 */ /* 0x000fc40000000000 */
[CC--:B------:R-:W-:Y:S01]  /*0770*/  LEA.HI R15, R11.reuse, R28.reuse, RZ, 0x6 ;  /* 0x0000001c0b0f7211 */ /* 0x0c0fe200078f30ff */
[----:B------:R-:W-:Y:S01]  /*0780*/  FFMA.FTZ R42, R42, R43, R47 ;  /* 0x0000002b2a2a7223 */ /* 0x000fe2000001002f */
[----:B------:R-:W-:Y:S01]  /*0790*/  FMUL R47, R34, 1.4426950216293334961 ;  /* 0x3fb8aa3b222f7820 */ /* 0x000fe20000400000 */
[C---:B------:R-:W-:Y:S01]  /*07a0*/  FFMA.FTZ R37, -R46.reuse, 0.693145751953125, R35 ;  /* 0x3f3172002e257823 */ /* 0x040fe20000010123 */
[C---:B------:R-:W-:Y:S02]  /*07b0*/  FSETP.NEU.AND P1, PT, R46.reuse, 128, PT ;  /* 0x430000002e00780b */ /* 0x040fe40003f2d000 */
[----:B------:R-:W-:Y:S01]  /*07c0*/  LEA.HI R28, R11, R28, RZ, 0xc ;  /* 0x0000001c0b1c7211 */ /* 0x000fe200078f60ff */
[C---:B------:R-:W-:Y:S01]  /*07d0*/  FFMA.FTZ R37, -R46.reuse, 1.428606765330187045e-06, R37 ;  /* 0x35bfbe8e2e257823 */ /* 0x040fe20000010125 */
[----:B------:R-:W0:Y:S01]  /*07e0*/  FRND R47, R47 ;  /* 0x0000002f002f7307 */ /* 0x000e220000201000 */
[----:B------:R-:W-:Y:S02]  /*07f0*/  FSEL R43, R46, 127, P1 ;  /* 0x42fe00002e2b7808 */ /* 0x000fe40000800000 */
[----:B------:R-:W-:Y:S01]  /*0800*/  FFMA.FTZ R48, R37, R48, 0.0083824126049876213074 ;  /* 0x3c09566325307423 */ /* 0x000fe20000010030 */
[----:B------:R-:W-:-:S03]  /*0810*/  SHF.R.S32.HI R28, RZ, 0xc, R28 ;  /* 0x0000000cff1c7819 */ /* 0x000fc6000001141c */
[----:B------:R-:W-:Y:S01]  /*0820*/  FFMA.FTZ R48, R37, R48, 0.041667830199003219604 ;  /* 0x3d2aabe325307423 */ /* 0x000fe20000010030 */
[----:B------:R-:W1:Y:S01]  /*0830*/  MUFU.EX2 R46, R43 ;  /* 0x0000002b002e7308 */ /* 0x000e620000000800 */
[----:B------:R-:W-:-:S04]  /*0840*/  IMAD.WIDE R40, R28, 0x4, R40 ;  /* 0x000000041c287825 */ /* 0x000fc800078e0228 */
[C---:B------:R-:W-:Y:S01]  /*0850*/  FFMA.FTZ R50, R37.reuse, R48, 0.16666397452354431152 ;  /* 0x3e2aa9f625327423 */ /* 0x040fe20000010030 */
[----:B------:R-:W-:Y:S01]  /*0860*/  FADD.FTZ R48, |R34|, -RZ ;  /* 0x800000ff22307221 */ /* 0x000fe20000010200 */
[----:B------:R2:W3:Y:S02]  /*0870*/  LDG.E.EL R11, desc[UR4][R40.64] ;  /* 0x00000004280b7981 */ /* 0x0004e4000c2e1900 */
[----:B------:R-:W-:Y:S01]  /*0880*/  FFMA.FTZ R50, R37, R50, 0.49999994039535522461 ;  /* 0x3efffffe25327423 */ /* 0x000fe20000010032 */
[----:B------:R-:W-:Y:S01]  /*0890*/  IMAD.WIDE R38, R28, 0x4, R38 ;  /* 0x000000041c267825 */ /* 0x000fe200078e0226 */
[----:B------:R-:W-:-:S03]  /*08a0*/  FSETP.GEU.AND P0, PT, R48, 0.40999999642372131348, PT ;  /* 0x3ed1eb853000780b */ /* 0x000fc60003f0e000 */
[----:B------:R-:W-:Y:S01]  /*08b0*/  FMUL R50, R37, R50 ;  /* 0x0000003225327220 */ /* 0x000fe20000400000 */
[----:B0-----:R-:W-:-:S03]  /*08c0*/  FSEL R49, R47, RZ, P0 ;  /* 0x000000ff2f317208 */ /* 0x001fc60000000000 */
[----:B------:R-:W-:Y:S01]  /*08d0*/  FFMA.FTZ R47, R37, R50, R37 ;  /* 0x00000032252f7223 */ /* 0x000fe20000010025 */
[----:B-1----:R-:W-:Y:S01]  /*08e0*/  FADD R51, R46, -1 ;  /* 0xbf8000002e337421 */ /* 0x002fe20000000000 */
[C---:B------:R-:W-:Y:S01]  /*08f0*/  FFMA.FTZ R48, -R49.reuse, 0.693145751953125, R34 ;  /* 0x3f31720031307823 */ /* 0x040fe20000010122 */
[----:B--2---:R-:W-:Y:S02]  /*0900*/  LEA R41, P0, R12, UR6, 0x2 ;  /* 0x000000060c297c11 */ /* 0x004fe4000f8010ff */
[----:B------:R-:W-:Y:S01]  /*0910*/  FFMA.FTZ R40, R46, R47, R51 ;  /* 0x0000002f2e287223 */ /* 0x000fe20000010033 */
[--C-:B------:R-:W-:Y:S01]  /*0920*/  SHF.R.U32.HI R50, RZ, 0x18, R13.reuse ;  /* 0x00000018ff327819 */ /* 0x100fe2000001160d */
[----:B------:R-:W-:Y:S01]  /*0930*/  FFMA.FTZ R47, -R49, 1.428606765330187045e-06, R48 ;  /* 0x35bfbe8e312f7823 */ /* 0x000fe20000010130 */
[----:B------:R-:W-:Y:S01]  /*0940*/  LEA.HI.X R46, R12, UR7, R13, 0x2, P0 ;  /* 0x000000070c2e7c11 */ /* 0x000fe200080f140d */
[----:B------:R-:W-:Y:S01]  /*0950*/  @!P2 FADD R42, R42, R42 ;  /* 0x0000002a2a2aa221 */ /* 0x000fe20000000000 */
[----:B------:R-:W-:Y:S01]  /*0960*/  FSETP.NEU.AND P4, PT, R36, RZ, PT ;  /* 0x000000ff2400720b */ /* 0x000fe20003f8d000 */
[C---:B------:R-:W-:Y:S01]  /*0970*/  FFMA.FTZ R12, R47.reuse, R52, 0.0083824126049876213074 ;  /* 0x3c0956632f0c7423 */ /* 0x040fe20000010034 */
[----:B------:R-:W-:Y:S01]  /*0980*/  FSETP.GT.AND P3, PT, R44, 128, PT ;  /* 0x430000002c00780b */ /* 0x000fe20003f64000 */
[----:B------:R0:W2:Y:S01]  /*0990*/  LDG.E.EL R37, desc[UR4][R38.64] ;  /* 0x0000000426257981 */ /* 0x0000a2000c2e1900 */
[----:B------:R-:W-:Y:S01]  /*09a0*/  LOP3.LUT R50, R50, 0x80, RZ, 0xc0, !PT ;  /* 0x0000008032327812 */ /* 0x000fe200078ec0ff */
[----:B------:R-:W-:Y:S01]  /*09b0*/  FFMA.FTZ R12, R47, R12, 0.041667830199003219604 ;  /* 0x3d2aabe32f0c7423 */ /* 0x000fe2000001000c */
[----:B------:R-:W-:Y:S01]  /*09c0*/  FSETP.NEU.AND P0, PT, R49, 128, PT ;  /* 0x430000003100780b */ /* 0x000fe20003f0d000 */
[----:B------:R-:W-:Y:S01]  /*09d0*/  FADD R13, R36, R36 ;  /* 0x00000024240d7221 */ /* 0x000fe20000000000 */
[----:B------:R-:W-:Y:S01]  /*09e0*/  FSETP.GEU.AND P5, PT, R44, -25, PT ;  /* 0xc1c800002c00780b */ /* 0x000fe20003fae000 */
[----:B------:R-:W-:Y:S01]  /*09f0*/  @!P1 FADD R40, R40, R40 ;  /* 0x0000002828289221 */ /* 0x000fe20000000000 */
[----:B------:R-:W-:-:S02]  /*0a00*/  FSEL R44, R42, +INF , !P3 ;  /* 0x7f8000002a2c7808 */ /* 0x000fc40005800000 */
[----:B------:R-:W-:Y:S01]  /*0a10*/  FSETP.GT.AND P1, PT, R43, 128, PT ;  /* 0x430000002b00780b */ /* 0x000fe20003f24000 */
[----:B0-----:R-:W-:Y:S01]  /*0a20*/  FFMA.FTZ R38, R47, R12, 0.16666397452354431152 ;  /* 0x3e2aa9f62f267423 */ /* 0x001fe2000001000c */
[----:B------:R-:W-:Y:S01]  /*0a30*/  IADD3 R12, P3, R50, R41, RZ ;  /* 0x00000029320c7210 */ /* 0x000fe20007f7e0ff */
[----:B------:R-:W-:Y:S01]  /*0a40*/  FADD R41, -R10, R45 ;  /* 0x0000002d0a297221 */ /* 0x000fe20000000100 */
[----:B------:R-:W-:Y:S01]  /*0a50*/  FSEL R39, R49, 127, P0 ;  /* 0x42fe000031277808 */ /* 0x000fe20000000000 */
[C---:B------:R-:W-:Y:S01]  /*0a60*/  FFMA.FTZ R42, R47.reuse, R38, 0.49999994039535522461 ;  /* 0x3efffffe2f2a7423 */ /* 0x040fe20000010026 */
[----:B------:R-:W-:Y:S01]  /*0a70*/  @P4 FSEL R13, R44, -1, P5 ;  /* 0xbf8000002c0d4808 */ /* 0x000fe20002800000 */
[----:B------:R-:W-:Y:S01]  /*0a80*/  FMUL R41, R8, R41 ;  /* 0x0000002908297220 */ /* 0x000fe20000400000 */
[----:B------:R-:W0:Y:S01]  /*0a90*/  MUFU.EX2 R48, R39 ;  /* 0x0000002700307308 */ /* 0x000e220000000800 */
[----:B------:R-:W-:Y:S01]  /*0aa0*/  FMUL R42, R47, R42 ;  /* 0x0000002a2f2a7220 */ /* 0x000fe20000400000 */
[----:B------:R-:W-:Y:S01]  /*0ab0*/  LEA R38, P2, R18, UR6, 0x2 ;  /* 0x0000000612267c11 */ /* 0x000fe2000f8410ff */
[----:B------:R-:W-:Y:S01]  /*0ac0*/  FMUL R44, R41, 1.4426950216293334961 ;  /* 0x3fb8aa3b292c7820 */ /* 0x000fe20000400000 */
[----:B------:R-:W-:Y:S01]  /*0ad0*/  SHF.R.U32.HI R49, RZ, 0x18, R19 ;  /* 0x00000018ff317819 */ /* 0x000fe20000011613 */
[----:B------:R-:W-:Y:S01]  /*0ae0*/  FFMA.FTZ R47, R47, R42, R47 ;  /* 0x0000002a2f2f7223 */ /* 0x000fe2000001002f */
[----:B------:R-:W-:-:S02]  /*0af0*/  IADD3.X R42, RZ, R46, RZ, P3, !PT ;  /* 0x0000002eff2a7210 */ /* 0x000fc40001ffe4ff */
[----:B------:R-:W-:Y:S01]  /*0b00*/  FSETP.NEU.AND P3, PT, R35, RZ, PT ;  /* 0x000000ff2300720b */ /* 0x000fe20003f6d000 */
[----:B------:R-:W1:Y:S01]  /*0b10*/  FRND R44, R44 ;  /* 0x0000002c002c7307 */ /* 0x000e620000201000 */
[----:B------:R-:W-:Y:S01]  /*0b20*/  LEA.HI.X R19, R18, UR7, R19, 0x2, P2 ;  /* 0x0000000712137c11 */ /* 0x000fe200090f1413 */
[----:B------:R-:W-:Y:S01]  /*0b30*/  FADD.FTZ R18, |R41|, -RZ ;  /* 0x800000ff29127221 */ /* 0x000fe20000010200 */
[----:B------:R-:W-:Y:S02]  /*0b40*/  IADD3 R46, P5, R29, R12, RZ ;  /* 0x0000000c1d2e7210 */ /* 0x000fe40007fbe0ff */
[----:B------:R-:W-:Y:S01]  /*0b50*/  LOP3.LUT R49, R49, 0x80, RZ, 0xc0, !PT ;  /* 0x0000008031317812 */ /* 0x000fe200078ec0ff */
[----:B0-----:R-:W-:Y:S01]  /*0b60*/  FADD R45, R48, -1 ;  /* 0xbf800000302d7421 */ /* 0x001fe20000000000 */
[----:B------:R-:W-:Y:S02]  /*0b70*/  FSETP.GEU.AND P4, PT, R43, -25, PT ;  /* 0xc1c800002b00780b */ /* 0x000fe40003f8e000 */
[----:B------:R-:W-:Y:S01]  /*0b80*/  FSEL R40, R40, +INF , !P1 ;  /* 0x7f80000028287808 */ /* 0x000fe20004800000 */
[----:B------:R-:W-:Y:S01]  /*0b90*/  FFMA.FTZ R48, R48, R47, R45 ;  /* 0x0000002f30307223 */ /* 0x000fe2000001002d */
[----:B------:R-:W-:-:S02]  /*0ba0*/  IADD3.X R47, R17, R42, RZ, P5, !PT ;  /* 0x0000002a112f7210 */ /* 0x000fc40002ffe4ff */
[----:B------:R-:W-:Y:S01]  /*0bb0*/  FSETP.GEU.AND P5, PT, R18, 0.40999999642372131348, PT ;  /* 0x3ed1eb851200780b */ /* 0x000fe20003fae000 */
[----:B------:R-:W-:Y:S01]  /*0bc0*/  FADD R18, R35, R35 ;  /* 0x0000002323127221 */ /* 0x000fe20000000000 */
[----:B------:R-:W-:Y:S01]  /*0bd0*/  IADD3 R38, P2, R49, R38, RZ ;  /* 0x0000002631267210 */ /* 0x000fe20007f5e0ff */
[----:B------:R-:W-:Y:S01]  /*0be0*/  @!P0 FADD R48, R48, R48 ;  /* 0x0000003030308221 */ /* 0x000fe20000000000 */
[----:B-1----:R-:W-:Y:S01]  /*0bf0*/  FSEL R50, R44, RZ, P5 ;  /* 0x000000ff2c327208 */ /* 0x002fe20002800000 */
[----:B------:R-:W-:Y:S01]  /*0c00*/  IMAD.WIDE R46, R5, 0x4, R46 ;  /* 0x00000004052e7825 */ /* 0x000fe200078e022e */
[----:B------:R-:W-:Y:S02]  /*0c10*/  @P3 FSEL R18, R40, -1, P4 ;  /* 0xbf80000028123808 */ /* 0x000fe40002000000 */
[----:B------:R-:W-:Y:S02]  /*0c20*/  IADD3.X R40, RZ, R19, RZ, P2, !PT ;  /* 0x00000013ff287210 */ /* 0x000fe400017fe4ff */
[----:B------:R-:W-:-:S02]  /*0c30*/  IADD3 R44, P1, R29, R38, RZ ;  /* 0x000000261d2c7210 */ /* 0x000fc40007f3e0ff */
[C---:B------:R-:W-:Y:S01]  /*0c40*/  FSETP.GT.AND P0, PT, R39.reuse, 128, PT ;  /* 0x430000002700780b */ /* 0x040fe20003f04000 */
[----:B------:R-:W-:Y:S01]  /*0c50*/  FFMA.FTZ R49, -R50, 0.693145751953125, R41 ;  /* 0x3f31720032317823 */ /* 0x000fe20000010129 */
[----:B------:R-:W-:Y:S01]  /*0c60*/  IADD3.X R45, R17, R40, RZ, P1, !PT ;  /* 0x00000028112d7210 */ /* 0x000fe20000ffe4ff */
[----:B------:R0:W4:Y:S01]  /*0c70*/  LDG.E.EL R43, desc[UR4][R46.64] ;  /* 0x000000042e2b7981 */ /* 0x000122000c2e1900 */
[----:B------:R-:W-:Y:S01]  /*0c80*/  FSETP.NEU.AND P1, PT, R34, RZ, PT ;  /* 0x000000ff2200720b */ /* 0x000fe20003f2d000 */
[----:B------:R-:W-:Y:S01]  /*0c90*/  FFMA.FTZ R49, -R50, 1.428606765330187045e-06, R49 ;  /* 0x35bfbe8e32317823 */ /* 0x000fe20000010131 */
[----:B------:R-:W-:Y:S01]  /*0ca0*/  FSETP.GEU.AND P2, PT, R39, -25, PT ;  /* 0xc1c800002700780b */ /* 0x000fe20003f4e000 */
[----:B------:R-:W-:Y:S01]  /*0cb0*/  IMAD.WIDE R44, R5, 0x4, R44 ;  /* 0x00000004052c7825 */ /* 0x000fe200078e022c */
[----:B------:R-:W-:-:S03]  /*0cc0*/  FSEL R48, R48, +INF , !P0 ;  /* 0x7f80000030307808 */ /* 0x000fc60004000000 */
[----:B------:R-:W-:Y:S01]  /*0cd0*/  FADD R39, R34, R34 ;  /* 0x0000002222277221 */ /* 0x000fe20000000000 */
[C---:B------:R-:W-:Y:S01]  /*0ce0*/  FSETP.NEU.AND P0, PT, R50.reuse, 128, PT ;  /* 0x430000003200780b */ /* 0x040fe20003f0d000 */
[C---:B------:R-:W-:Y:S01]  /*0cf0*/  FFMA.FTZ R52, R49.reuse, R52, 0.0083824126049876213074 ;  /* 0x3c09566331347423 */ /* 0x040fe20000010034 */
[----:B------:R1:W5:Y:S01]  /*0d00*/  LDG.E.EL R19, desc[UR4][R44.64] ;  /* 0x000000042c137981 */ /* 0x000362000c2e1900 */
[----:B0-----:R-:W-:Y:S02]  /*0d10*/  SHF.R.U32.HI R46, RZ, 0x18, R23 ;  /* 0x00000018ff2e7819 */ /* 0x001fe40000011617 */
[----:B------:R-:W-:Y:S01]  /*0d20*/  FSEL R50, R50, 127, P0 ;  /* 0x42fe000032327808 */ /* 0x000fe20000000000 */
[C---:B------:R-:W-:Y:S01]  /*0d30*/  FFMA.FTZ R52, R49.reuse, R52, 0.041667830199003219604 ;  /* 0x3d2aabe331347423 */ /* 0x040fe20000010034 */
[----:B------:R-:W-:Y:S02]  /*0d40*/  @P1 FSEL R39, R48, -1, P2 ;  /* 0xbf80000030271808 */ /* 0x000fe40001000000 */
[----:B------:R-:W-:Y:S01]  /*0d50*/  LOP3.LUT R46, R46, 0x80, RZ, 0xc0, !PT ;  /* 0x000000802e2e7812 */ /* 0x000fe200078ec0ff */
[----:B------:R-:W-:Y:S01]  /*0d60*/  FFMA.FTZ R52, R49, R52, 0.16666397452354431152 ;  /* 0x3e2aa9f631347423 */ /* 0x000fe20000010034 */
[----:B------:R-:W-:-:S02]  /*0d70*/  FSETP.GT.AND P2, PT, R50, 128, PT ;  /* 0x430000003200780b */ /* 0x000fc40003f44000 */
[C---:B-1----:R-:W-:Y:S01]  /*0d80*/  LEA R45, P1, R20.reuse, UR6, 0x2 ;  /* 0x00000006142d7c11 */ /* 0x042fe2000f8210ff */
[C---:B------:R-:W-:Y:S01]  /*0d90*/  FFMA.FTZ R52, R49.reuse, R52, 0.49999994039535522461 ;  /* 0x3efffffe31347423 */ /* 0x040fe20000010034 */
[--C-:B------:R-:W-:Y:S02]  /*0da0*/  SHF.R.U32.HI R44, RZ, 0x18, R21.reuse ;  /* 0x00000018ff2c7819 */ /* 0x100fe40000011615 */
[----:B------:R-:W-:Y:S01]  /*0db0*/  LEA.HI.X R21, R20, UR7, R21, 0x2, P1 ;  /* 0x0000000714157c11 */ /* 0x000fe200088f1415 */
[C---:B------:R-:W-:Y:S01]  /*0dc0*/  FMUL R52, R49.reuse, R52 ;  /* 0x0000003431347220 */ /* 0x040fe20000400000 */
[----:B------:R-:W-:Y:S02]  /*0dd0*/  LOP3.LUT R20, R44, 0x80, RZ, 0xc0, !PT ;  /* 0x000000802c147812 */ /* 0x000fe400078ec0ff */
[----:B------:R-:W0:Y:S01]  /*0de0*/  MUFU.EX2 R44, R50 ;  /* 0x00000032002c7308 */ /* 0x000e220000000800 */
[----:B------:R-:W-:Y:S01]  /*0df0*/  FFMA.FTZ R49, R49, R52, R49 ;  /* 0x0000003431317223 */ /* 0x000fe20000010031 */
[----:B------:R-:W-:-:S02]  /*0e00*/  IADD3 R20, P3, R20, R45, RZ ;  /* 0x0000002d14147210 */ /* 0x000fc40007f7e0ff */
[----:B------:R-:W-:-:S04]  /*0e10*/  LEA R45, P1, R22, UR6, 0x2 ;  /* 0x00000006162d7c11 */ /* 0x000fc8000f8210ff */
[----:B------:R-:W-:Y:S02]  /*0e20*/  LEA.HI.X R48, R22, UR7, R23, 0x2, P1 ;  /* 0x0000000716307c11 */ /* 0x000fe400088f1417 */
[----:B------:R-:W-:Y:S02]  /*0e30*/  IADD3 R46, P4, R46, R45, RZ ;  /* 0x0000002d2e2e7210 */ /* 0x000fe40007f9e0ff */
[----:B------:R-:W-:Y:S02]  /*0e40*/  IADD3.X R22, RZ, R21, RZ, P3, !PT ;  /* 0x00000015ff167210 */ /* 0x000fe40001ffe4ff */
[----:B------:R-:W-:Y:S01]  /*0e50*/  IADD3.X R48, RZ, R48, RZ, P4, !PT ;  /* 0x00000030ff307210 */ /* 0x000fe200027fe4ff */
[----:B0-----:R-:W-:Y:S01]  /*0e60*/  FADD R23, R44, -1 ;  /* 0xbf8000002c177421 */ /* 0x001fe20000000000 */
[----:B------:R-:W-:Y:S02]  /*0e70*/  FSETP.GEU.AND P1, PT, R50, -25, PT ;  /* 0xc1c800003200780b */ /* 0x000fe40003f2e000 */
[----:B------:R-:W-:Y:S01]  /*0e80*/  IADD3 R52, P4, R20, R29, RZ ;  /* 0x0000001d14347210 */ /* 0x000fe20007f9e0ff */
[----:B------:R-:W-:Y:S01]  /*0e90*/  FFMA.FTZ R23, R44, R49, R23 ;  /* 0x000000312c177223 */ /* 0x000fe20000010017 */
[C---:B------:R-:W-:Y:S01]  /*0ea0*/  FSETP.NEU.AND P3, PT, R41.reuse, RZ, PT ;  /* 0x000000ff2900720b */ /* 0x040fe20003f6d000 */
[----:B------:R-:W-:Y:S01]  /*0eb0*/  FADD R44, R41, R41 ;  /* 0x00000029292c7221 */ /* 0x000fe20000000000 */
[----:B------:R-:W-:Y:S01]  /*0ec0*/  IADD3 R50, P5, R46, R29, RZ ;  /* 0x0000001d2e327210 */ /* 0x000fe20007fbe0ff */
[----:B------:R-:W-:Y:S01]  /*0ed0*/  @!P0 FADD R23, R23, R23 ;  /* 0x0000001717178221 */ /* 0x000fe20000000000 */
[----:B------:R-:W-:-:S02]  /*0ee0*/  SHF.R.U32.HI R45, RZ, 0x18, R25 ;  /* 0x00000018ff2d7819 */ /* 0x000fc40000011619 */
[----:B------:R-:W-:Y:S02]  /*0ef0*/  IADD3.X R53, R22, R17, RZ, P4, !PT ;  /* 0x0000001116357210 */ /* 0x000fe400027fe4ff */
[----:B------:R-:W-:Y:S02]  /*0f00*/  IADD3.X R51, R48, R17, RZ, P5, !PT ;  /* 0x0000001130337210 */ /* 0x000fe40002ffe4ff */
[C---:B------:R-:W-:Y:S01]  /*0f10*/  LEA R54, P0, R24.reuse, UR6, 0x2 ;  /* 0x0000000618367c11 */ /* 0x040fe2000f8010ff */
[----:B------:R-:W-:Y:S01]  /*0f20*/  IMAD.WIDE R52, R5, 0x4, R52 ;  /* 0x0000000405347825 */ /* 0x000fe200078e0234 */
[----:B------:R-:W-:Y:S02]  /*0f30*/  LOP3.LUT R45, R45, 0x80, RZ, 0xc0, !PT ;  /* 0x000000802d2d7812 */ /* 0x000fe400078ec0ff */
[----:B------:R-:W-:Y:S01]  /*0f40*/  FSEL R23, R23, +INF , !P2 ;  /* 0x7f80000017177808 */ /* 0x000fe20005000000 */
[----:B------:R-:W-:Y:S01]  /*0f50*/  IMAD.WIDE R50, R5, 0x4, R50 ;  /* 0x0000000405327825 */ /* 0x000fe200078e0232 */
[----:B------:R-:W-:-:S02]  /*0f60*/  LEA.HI.X R47, R24, UR7, R25, 0x2, P0 ;  /* 0x00000007182f7c11 */ /* 0x000fc400080f1419 */
[----:B------:R-:W-:Y:S02]  /*0f70*/  IADD3 R24, P0, R45, R54, RZ ;  /* 0x000000362d187210 */ /* 0x000fe40007f1e0ff */
[----:B------:R-:W-:Y:S01]  /*0f80*/  @P3 FSEL R44, R23, -1, P1 ;  /* 0xbf800000172c3808 */ /* 0x000fe20000800000 */
[----:B------:R-:W2:Y:S04]  /*0f90*/  LDG.E.EL R21, desc[UR4][R50.64] ;  /* 0x0000000432157981 */ /* 0x000ea8000c2e1900 */
[----:B------:R0:W3:Y:S01]  /*0fa0*/  LDG.E.EL R23, desc[UR4][R52.64] ;  /* 0x0000000434177981 */ /* 0x0000e2000c2e1900 */
[----:B------:R-:W-:Y:S02]  /*0fb0*/  SHF.R.U32.HI R25, RZ, 0x18, R27 ;  /* 0x00000018ff197819 */ /* 0x000fe4000001161b */
[----:B------:R-:W-:-:S02]  /*0fc0*/  LEA R54, P1, R26, UR6, 0x2 ;  /* 0x000000061a367c11 */ /* 0x000fc4000f8210ff */
[----:B0-----:R-:W-:Y:S02]  /*0fd0*/  IADD3.X R52, RZ, R47, RZ, P0, !PT ;  /* 0x0000002fff347210 */ /* 0x001fe400007fe4ff */
[----:B------:R-:W-:-:S04]  /*0fe0*/  IADD3 R50, P0, R7, R12, RZ ;  /* 0x0000000c07327210 */ /* 0x000fc80007f1e0ff */
[----:B------:R-:W-:Y:S02]  /*0ff0*/  IADD3.X R51, R9, R42, RZ, P0, !PT ;  /* 0x0000002a09337210 */ /* 0x000fe400007fe4ff */
[----:B------:R-:W-:Y:S02]  /*1000*/  LOP3.LUT R25, R25, 0x80, RZ, 0xc0, !PT ;  /* 0x0000008019197812 */ /* 0x000fe400078ec0ff */
[----:B------:R-:W-:Y:S01]  /*1010*/  LEA.HI.X R45, R26, UR7, R27, 0x2, P1 ;  /* 0x000000071a2d7c11 */ /* 0x000fe200088f141b */
[----:B------:R-:W-:Y:S01]  /*1020*/  IMAD.WIDE R50, R5, 0x4, R50 ;  /* 0x0000000405327825 */ /* 0x000fe200078e0232 */
[----:B------:R-:W-:Y:S02]  /*1030*/  IADD3 R60, P1, R24, R29, RZ ;  /* 0x0000001d183c7210 */ /* 0x000fe40007f3e0ff */
[----:B------:R-:W-:Y:S02]  /*1040*/  IADD3 R26, P2, R25, R54, RZ ;  /* 0x00000036191a7210 */ /* 0x000fe40007f5e0ff */
[----:B------:R-:W-:Y:S01]  /*1050*/  IADD3.X R61, R52, R17, RZ, P1, !PT ;  /* 0x00000011343d7210 */ /* 0x000fe20000ffe4ff */
[----:B------:R0:W3:Y:S01]  /*1060*/  LDG.E.EL R27, desc[UR4][R50.64] ;  /* 0x00000004321b7981 */ /* 0x0000e2000c2e1900 */
[----:B------:R-:W-:-:S02]  /*1070*/  IADD3 R56, P0, R38, R7, RZ ;  /* 0x0000000726387210 */ /* 0x000fc40007f1e0ff */
[----:B------:R-:W-:Y:S02]  /*1080*/  IADD3 R54, P1, R26, R29, RZ ;  /* 0x0000001d1a367210 */ /* 0x000fe40007f3e0ff */
[----:B------:R-:W-:Y:S02]  /*1090*/  IADD3.X R57, R40, R9, RZ, P0, !PT ;  /* 0x0000000928397210 */ /* 0x000fe400007fe4ff */
[----:B0-----:R-:W-:-:S04]  /*10a0*/  IADD3.X R50, RZ, R45, RZ, P2, !PT ;  /* 0x0000002dff327210 */ /* 0x001fc800017fe4ff */
[----:B------:R-:W-:Y:S01]  /*10b0*/  IADD3.X R55, R50, R17, RZ, P1, !PT ;  /* 0x0000001132377210 */ /* 0x000fe20000ffe4ff */
[----:B------:R-:W-:-:S04]  /*10c0*/  IMAD.WIDE R58, R5, 0x4, R56 ;  /* 0x00000004053a7825 */ /* 0x000fc800078e0238 */
[C---:B------:R-:W-:Y:S01]  /*10d0*/  IMAD.WIDE R56, R5.reuse, 0x4, R54 ;  /* 0x0000000405387825 */ /* 0x040fe200078e0236 */
[----:B------:R-:W-:Y:S01]  /*10e0*/  IADD3 R54, P0, R20, R7, RZ ;  /* 0x0000000714367210 */ /* 0x000fe20007f1e0ff */
[----:B------:R-:W3:Y:S02]  /*10f0*/  LDG.E.EL R49, desc[UR4][R58.64] ;  /* 0x000000043a317981 */ /* 0x000ee4000c2e1900 */
[C---:B------:R-:W-:Y:S01]  /*1100*/  IMAD.WIDE R60, R5.reuse, 0x4, R60 ;  /* 0x00000004053c7825 */ /* 0x040fe200078e023c */
[----:B------:R-:W-:Y:S01]  /*1110*/  IADD3.X R55, R22, R9, RZ, P0, !PT ;  /* 0x0000000916377210 */ /* 0x000fe200007fe4ff */
[----:B------:R-:W3:Y:S04]  /*1120*/  LDG.E.EL R17, desc[UR4][R56.64] ;  /* 0x0000000438117981 */ /* 0x000ee8000c2e1900 */
[----:B------:R0:W3:Y:S02]  /*1130*/  LDG.E.EL R25, desc[UR4][R60.64] ;  /* 0x000000043c197981 */ /* 0x0000e4000c2e1900 */
[----:B0-----:R-:W-:Y:S01]  /*1140*/  IMAD.WIDE R60, R5, 0x4, R54 ;  /* 0x00000004053c7825 */ /* 0x001fe200078e0236 */
[----:B------:R-:W-:-:S04]  /*1150*/  IADD3 R54, P0, R46, R7, RZ ;  /* 0x000000072e367210 */ /* 0x000fc80007f1e0ff */
[----:B------:R-:W-:Y:S01]  /*1160*/  IADD3.X R55, R48, R9, RZ, P0, !PT ;  /* 0x0000000930377210 */ /* 0x000fe200007fe4ff */
[----:B------:R-:W3:Y:S02]  /*1170*/  LDG.E.EL R47, desc[UR4][R60.64] ;  /* 0x000000043c2f7981 */ /* 0x000ee4000c2e1900 */
[----:B------:R-:W-:Y:S01]  /*1180*/  IMAD.WIDE R58, R5, 0x4, R54 ;  /* 0x00000004053a7825 */ /* 0x000fe200078e0236 */
[----:B------:R-:W-:-:S04]  /*1190*/  IADD3 R54, P0, R24, R7, RZ ;  /* 0x0000000718367210 */ /* 0x000fc80007f1e0ff */
[----:B------:R-:W-:Y:S01]  /*11a0*/  IADD3.X R55, R52, R9, RZ, P0, !PT ;  /* 0x0000000934377210 */ /* 0x000fe200007fe4ff */
[----:B------:R0:W3:Y:S01]  /*11b0*/  LDG.E.EL R45, desc[UR4][R58.64] ;  /* 0x000000043a2d7981 */ /* 0x0000e2000c2e1900 */
[----:B------:R-:W-:Y:S01]  /*11c0*/  SHF.R.S32.HI R15, RZ, 0x6, R15 ;  /* 0x00000006ff0f7819 */ /* 0x000fe2000001140f */
[----:B------:R-:W-:Y:S01]  /*11d0*/  IMAD.WIDE R56, R5, 0x4, R54 ;  /* 0x0000000405387825 */ /* 0x000fe200078e0236 */
[----:B------:R-:W-:Y:S02]  /*11e0*/  IADD3 R54, P0, R26, R7, RZ ;  /* 0x000000071a367210 */ /* 0x000fe40007f1e0ff */
[----:B------:R-:W-:Y:S02]  /*11f0*/  LEA.HI R7, R15, R15, RZ, 0x6 ;  /* 0x0000000f0f077211 */ /* 0x000fe400078f30ff */
[----:B------:R1:W3:Y:S02]  /*1200*/  LDG.E.EL R29, desc[UR4][R56.64] ;  /* 0x00000004381d7981 */ /* 0x0002e4000c2e1900 */
[----:B0-----:R-:W-:-:S04]  /*1210*/  LOP3.LUT R58, R7, 0xffffffc0, RZ, 0xc0, !PT ;  /* 0xffffffc0073a7812 */ /* 0x001fc800078ec0ff */
[----:B------:R-:W-:-:S05]  /*1220*/  IADD3 R7, R15, -R58, RZ ;  /* 0x8000003a0f077210 */ /* 0x000fca0007ffe0ff */
[----:B------:R-:W-:-:S04]  /*1230*/  IMAD.WIDE R58, R7, 0x8, R30 ;  /* 0x00000008073a7825 */ /* 0x000fc800078e021e */
[----:B-1----:R-:W-:Y:S01]  /*1240*/  IMAD.WIDE R56, R7, 0x8, R32 ;  /* 0x0000000807387825 */ /* 0x002fe200078e0220 */
[----:B------:R-:W3:Y:S04]  /*1250*/  LDG.E.EL.64 R30, desc[UR4][R58.64] ;  /* 0x000000043a1e7981 */ /* 0x000ee8000c2e1b00 */
[----:B------:R-:W3:Y:S01]  /*1260*/  LDG.E.EL.64 R32, desc[UR4][R56.64] ;  /* 0x0000000438207981 */ /* 0x000ee2000c2e1b00 */
[----:B------:R-:W-:-:S03]  /*1270*/  IADD3.X R55, R50, R9, RZ, P0, !PT ;  /* 0x0000000932377210 */ /* 0x000fc600007fe4ff */
[----:B------:R-:W-:-:S05]  /*1280*/  IMAD.WIDE R54, R5, 0x4, R54 ;  /* 0x0000000405367825 */ /* 0x000fca00078e0236 */
[----:B------:R0:W3:Y:S01]  /*1290*/  LDG.E.EL R5, desc[UR4][R54.64] ;  /* 0x0000000436057981 */ /* 0x0000e2000c2e1900 */
[----:B------:R-:W-:Y:S01]  /*12a0*/  SHF.L.U32 R28, R28, 0xa, RZ ;  /* 0x0000000a1c1c7819 */ /* 0x000fe200000006ff */
[C---:B----4-:R-:W-:Y:S01]  /*12b0*/  FADD R43, -R10.reuse, R43 ;  /* 0x0000002b0a2b7221 */ /* 0x050fe20000000100 */
[C---:B-----5:R-:W-:Y:S01]  /*12c0*/  FADD R19, -R10.reuse, R19 ;  /* 0x000000130a137221 */ /* 0x060fe20000000100 */
[C---:B--2---:R-:W-:Y:S01]  /*12d0*/  FADD R21, -R10.reuse, R21 ;  /* 0x000000150a157221 */ /* 0x044fe20000000100 */
[C---:B---3--:R-:W-:Y:S01]  /*12e0*/  FADD R23, -R10.reuse, R23 ;  /* 0x000000170a177221 */ /* 0x048fe20000000100 */
[C---:B------:R-:W-:Y:S01]  /*12f0*/  FADD R27, -R10.reuse, R27 ;  /* 0x0000001b0a1b7221 */ /* 0x040fe20000000100 */
[C---:B------:R-:W-:Y:S01]  /*1300*/  FADD R49, -R10.reuse, R49 ;  /* 0x000000310a317221 */ /* 0x040fe20000000100 */
[C---:B------:R-:W-:Y:S01]  /*1310*/  FADD R17, -R10.reuse, R17 ;  /* 0x000000110a117221 */ /* 0x040fe20000000100 */
[----:B------:R-:W-:Y:S01]  /*1320*/  FADD R25, -R10, R25 ;  /* 0x000000190a197221 */ /* 0x000fe20000000100 */
[----:B------:R-:W-:-:S04]  /*1330*/  SHF.R.U32.HI R9, RZ, 0x1a, R31 ;  /* 0x0000001aff097819 */ /* 0x000fc8000001161f */
[----:B------:R-:W-:Y:S02]  /*1340*/  LOP3.LUT R9, R9, 0x20, RZ, 0xc0, !PT ;  /* 0x0000002009097812 */ /* 0x000fe400078ec0ff */
[----:B------:R-:W-:Y:S02]  /*1350*/  SHF.R.U32.HI R15, RZ, 0x1a, R33 ;  /* 0x0000001aff0f7819 */ /* 0x000fe40000011621 */
[----:B------:R-:W-:Y:S02]  /*1360*/  IADD3 R30, P0, R30, R9, RZ ;  /* 0x000000091e1e7210 */ /* 0x000fe40007f1e0ff */
[----:B------:R-:W-:Y:S02]  /*1370*/  LOP3.LUT R15, R15, 0x20, RZ, 0xc0, !PT ;  /* 0x000000200f0f7812 */ /* 0x000fe400078ec0ff */
[----:B------:R-:W-:Y:S02]  /*1380*/  IADD3.X R9, RZ, R31, RZ, P0, !PT ;  /* 0x0000001fff097210 */ /* 0x000fe400007fe4ff */
[----:B------:R-:W-:-:S02]  /*1390*/  IADD3 R32, P0, R32, R15, RZ ;  /* 0x0000000f20207210 */ /* 0x000fc40007f1e0ff */
[C---:B------:R-:W-:Y:S02]  /*13a0*/  SHF.L.U32 R31, R30.reuse, 0x7, RZ ;  /* 0x000000071e1f7819 */ /* 0x040fe400000006ff */
[----:B------:R-:W-:Y:S02]  /*13b0*/  IADD3.X R15, RZ, R33, RZ, P0, !PT ;  /* 0x00000021ff0f7210 */ /* 0x000fe400007fe4ff */
[----:B------:R-:W-:Y:S02]  /*13c0*/  SHF.L.U64.HI R9, R30, 0x7, R9 ;  /* 0x000000071e097819 */ /* 0x000fe40000010209 */
[C---:B------:R-:W-:Y:S02]  /*13d0*/  SHF.L.U32 R33, R32.reuse, 0x7, RZ ;  /* 0x0000000720217819 */ /* 0x040fe400000006ff */
[----:B0-----:R-:W-:Y:S02]  /*13e0*/  IADD3 R54, P0, R31, R12, RZ ;  /* 0x0000000c1f367210 */ /* 0x001fe40007f1e0ff */
[----:B------:R-:W-:-:S02]  /*13f0*/  SHF.L.U64.HI R15, R32, 0x7, R15 ;  /* 0x00000007200f7819 */ /* 0x000fc4000001020f */
[----:B------:R-:W-:Y:S02]  /*1400*/  IADD3 R56, P1, R33, R12, RZ ;  /* 0x0000000c21387210 */ /* 0x000fe40007f3e0ff */
[----:B------:R-:W-:Y:S02]  /*1410*/  IADD3.X R55, R9, R42, RZ, P0, !PT ;  /* 0x0000002a09377210 */ /* 0x000fe400007fe4ff */
[----:B------:R-:W-:Y:S01]  /*1420*/  IADD3.X R57, R15, R42, RZ, P1, !PT ;  /* 0x0000002a0f397210 */ /* 0x000fe20000ffe4ff */
[----:B------:R-:W-:Y:S01]  /*1430*/  IMAD.WIDE R60, R28, 0x4, R54 ;  /* 0x000000041c3c7825 */ /* 0x000fe200078e0236 */
[----:B------:R-:W-:-:S03]  /*1440*/  IADD3 R54, P0, R31, R6, RZ ;  /* 0x000000061f367210 */ /* 0x000fc60007f1e0ff */
[----:B------:R-:W-:Y:S01]  /*1450*/  IMAD.WIDE R58, R28, 0x4, R56 ;  /* 0x000000041c3a7825 */ /* 0x000fe200078e0238 */
[----:B------:R-:W-:Y:S01]  /*1460*/  IADD3 R56, P1, R33, R6, RZ ;  /* 0x0000000621387210 */ /* 0x000fe20007f3e0ff */
[----:B------:R0:W2:Y:S01]  /*1470*/  LDG.E.EL R12, desc[UR4][R60.64] ;  /* 0x000000043c0c7981 */ /* 0x0000a2000c2e1900 */
[----:B------:R-:W-:Y:S02]  /*1480*/  IADD3.X R55, R9, R4, RZ, P0, !PT ;  /* 0x0000000409377210 */ /* 0x000fe400007fe4ff */
[----:B------:R-:W-:Y:S01]  /*1490*/  IADD3.X R57, R15, R4, RZ, P1, !PT ;  /* 0x000000040f397210 */ /* 0x000fe20000ffe4ff */
[C---:B------:R-:W-:Y:S01]  /*14a0*/  FADD R47, -R10.reuse, R47 ;  /* 0x0000002f0a2f7221 */ /* 0x040fe20000000100 */
[C---:B------:R-:W-:Y:S01]  /*14b0*/  FADD R45, -R10.reuse, R45 ;  /* 0x0000002d0a2d7221 */ /* 0x040fe20000000100 */
[C---:B------:R-:W-:Y:S01]  /*14c0*/  FADD R29, -R10.reuse, R29 ;  /* 0x0000001d0a1d7221 */ /* 0x040fe20000000100 */
[----:B------:R-:W-:Y:S02]  /*14d0*/  FADD R5, -R10, R5 ;  /* 0x000000050a057221 */ /* 0x000fe40000000100 */
[----:B------:R1:W3:Y:S01]  /*14e0*/  LDG.E.EL R10, desc[UR4][R58.64] ;  /* 0x000000043a0a7981 */ /* 0x0002e2000c2e1900 */
[----:B0-----:R-:W-:Y:S01]  /*14f0*/  IMAD.WIDE R60, R28, 0x4, R54 ;  /* 0x000000041c3c7825 */ /* 0x001fe200078e0236 */
[----:B------:R-:W-:-:S04]  /*1500*/  IADD3 R54, P0, R31, R14, RZ ;  /* 0x0000000e1f367210 */ /* 0x000fc80007f1e0ff */
[----:B------:R-:W-:Y:S01]  /*1510*/  IADD3.X R55, R9, R16, RZ, P0, !PT ;  /* 0x0000001009377210 */ /* 0x000fe200007fe4ff */
[----:B------:R0:W4:Y:S01]  /*1520*/  LDG.E.EL R6, desc[UR4][R60.64] ;  /* 0x000000043c067981 */ /* 0x000122000c2e1900 */
[----:B-1----:R-:W-:Y:S01]  /*1530*/  IMAD.WIDE R58, R28, 0x4, R56 ;  /* 0x000000041c3a7825 */ /* 0x002fe200078e0238 */
[----:B------:R-:W-:-:S04]  /*1540*/  IADD3 R56, P1, R33, R14, RZ ;  /* 0x0000000e21387210 */ /* 0x000fc80007f3e0ff */
[----:B------:R-:W-:Y:S01]  /*1550*/  IADD3.X R57, R15, R16, RZ, P1, !PT ;  /* 0x000000100f397210 */ /* 0x000fe20000ffe4ff */
[----:B------:R1:W5:Y:S01]  /*1560*/  LDG.E.EL R4, desc[UR4][R58.64] ;  /* 0x000000043a047981 */ /* 0x000362000c2e1900 */
[----:B0-----:R-:W-:Y:S01]  /*1570*/  IMAD.WIDE R60, R28, 0x4, R54 ;  /* 0x000000041c3c7825 */ /* 0x001fe200078e0236 */
[----:B------:R-:W-:-:S04]  /*1580*/  IADD3 R54, P0, R31, R38, RZ ;  /* 0x000000261f367210 */ /* 0x000fc80007f1e0ff */
[----:B------:R-:W-:Y:S01]  /*1590*/  IADD3.X R55, R9, R40, RZ, P0, !PT ;  /* 0x0000002809377210 */ /* 0x000fe200007fe4ff */
[----:B------:R0:W2:Y:S01]  /*15a0*/  LDG.E.EL R14, desc[UR4][R60.64] ;  /* 0x000000043c0e7981 */ /* 0x0000a2000c2e1900 */
[----:B-1----:R-:W-:Y:S01]  /*15b0*/  IMAD.WIDE R58, R28, 0x4, R56 ;  /* 0x000000041c3a7825 */ /* 0x002fe200078e0238 */
[----:B------:R-:W-:-:S04]  /*15c0*/  IADD3 R56, P1, R33, R38, RZ ;  /* 0x0000002621387210 */ /* 0x000fc80007f3e0ff */
[----:B------:R-:W-:Y:S01]  /*15d0*/  IADD3.X R57, R15, R40, RZ, P1, !PT ;  /* 0x000000280f397210 */ /* 0x000fe20000ffe4ff */
[----:B------:R1:W2:Y:S01]  /*15e0*/  LDG.E.EL R16, desc[UR4][R58.64] ;  /* 0x000000043a107981 */ /* 0x0002a2000c2e1900 */
[----:B0-----:R-:W-:Y:S01]  /*15f0*/  IMAD.WIDE R60, R28, 0x4, R54 ;  /* 0x000000041c3c7825 */ /* 0x001fe200078e0236 */
[----:B------:R-:W-:-:S04]  /*1600*/  IADD3 R54, P1, R20, R31, RZ ;  /* 0x0000001f14367210 */ /* 0x000fc80007f3e0ff */
[----:B------:R-:W-:Y:S01]  /*1610*/  IADD3.X R55, R22, R9, RZ, P1, !PT ;  /* 0x0000000916377210 */ /* 0x000fe20000ffe4ff */
[----:B------:R0:W2:Y:S01]  /*1620*/  LDG.E.EL R32, desc[UR4][R60.64] ;  /* 0x000000043c207981 */ /* 0x0000a2000c2e1900 */
[----:B-1----:R-:W-:Y:S01]  /*1630*/  IMAD.WIDE R58, R28, 0x4, R56 ;  /* 0x000000041c3a7825 */ /* 0x002fe200078e0238 */
[----:B------:R-:W-:-:S04]  /*1640*/  IADD3 R56, P0, R20, R33, RZ ;  /* 0x0000002114387210 */ /* 0x000fc80007f1e0ff */
[----:B------:R1:W2:Y:S01]  /*1650*/  LDG.E.EL R30, desc[UR4][R58.64] ;  /* 0x000000043a1e7981 */ /* 0x0002a2000c2e1900 */
[----:B------:R-:W-:-:S03]  /*1660*/  IADD3.X R57, R22, R15, RZ, P0, !PT ;  /* 0x0000000f16397210 */ /* 0x000fc600007fe4ff */
[----:B0-----:R-:W-:-:S04]  /*1670*/  IMAD.WIDE R60, R28, 0x4, R56 ;  /* 0x000000041c3c7825 */ /* 0x001fc800078e0238 */
[----:B-1----:R-:W-:Y:S01]  /*1680*/  IMAD.WIDE R58, R28, 0x4, R54 ;  /* 0x000000041c3a7825 */ /* 0x002fe200078e0236 */
[----:B------:R-:W-:Y:S01]  /*1690*/  IADD3 R54, P1, R46, R31, RZ ;  /* 0x0000001f2e367210 */ /* 0x000fe20007f3e0ff */
[----:B------:R0:W2:Y:S01]  /*16a0*/  LDG.E.EL R22, desc[UR4][R60.64] ;  /* 0x000000043c167981 */ /* 0x0000a2000c2e1900 */
[----:B------:R-:W-:Y:S02]  /*16b0*/  IADD3 R56, P0, R46, R33, RZ ;  /* 0x000000212e387210 */ /* 0x000fe40007f1e0ff */
[----:B------:R-:W-:Y:S01]  /*16c0*/  IADD3.X R55, R48, R9, RZ, P1, !PT ;  /* 0x0000000930377210 */ /* 0x000fe20000ffe4ff */
[----:B------:R1:W2:Y:S01]  /*16d0*/  LDG.E.EL R20, desc[UR4][R58.64] ;  /* 0x000000043a147981 */ /* 0x0002a2000c2e1900 */
[----:B------:R-:W-:-:S03]  /*16e0*/  IADD3.X R57, R48, R15, RZ, P0, !PT ;  /* 0x0000000f30397210 */ /* 0x000fc600007fe4ff */
[----:B0-----:R-:W-:-:S04]  /*16f0*/  IMAD.WIDE R60, R28, 0x4, R56 ;  /* 0x000000041c3c7825 */ /* 0x001fc800078e0238 */
[C---:B-1----:R-:W-:Y:S01]  /*1700*/  IMAD.WIDE R58, R28.reuse, 0x4, R54 ;  /* 0x000000041c3a7825 */ /* 0x042fe200078e0236 */
[----:B------:R-:W-:Y:S01]  /*1710*/  IADD3 R54, P0, R24, R31, RZ ;  /* 0x0000001f18367210 */ /* 0x000fe20007f1e0ff */
[----:B------:R0:W2:Y:S03]  /*1720*/  LDG.E.EL R38, desc[UR4][R60.64] ;  /* 0x000000043c267981 */ /* 0x0000a6000c2e1900 */
[----:B------:R-:W-:Y:S01]  /*1730*/  IADD3.X R55, R52, R9, RZ, P0, !PT ;  /* 0x0000000934377210 */ /* 0x000fe200007fe4ff */
[----:B------:R1:W2:Y:S01]  /*1740*/  LDG.E.EL R42, desc[UR4][R58.64] ;  /* 0x000000043a2a7981 */ /* 0x0002a2000c2e1900 */
[----:B------:R-:W-:Y:S01]  /*1750*/  IADD3 R56, P0, R24, R33, RZ ;  /* 0x0000002118387210 */ /* 0x000fe20007f1e0ff */
[----:B0-----:R-:W-:Y:S01]  /*1760*/  IMAD.WIDE R60, R28, 0x4, R54 ;  /* 0x000000041c3c7825 */ /* 0x001fe200078e0236 */
[----:B------:R-:W-:Y:S02]  /*1770*/  IADD3 R54, P2, R26, R31, RZ ;  /* 0x0000001f1a367210 */ /* 0x000fe40007f5e0ff */
[----:B-1----:R-:W-:-:S02]  /*1780*/  IADD3 R58, P1, R26, R33, RZ ;  /* 0x000000211a3a7210 */ /* 0x002fc40007f3e0ff */
[----:B------:R-:W5:Y:S01]  /*1790*/  LDG.E.EL R40, desc[UR4][R60.64] ;  /* 0x000000043c287981 */ /* 0x000f62000c2e1900 */
[----:B------:R-:W-:Y:S02]  /*17a0*/  IADD3.X R55, R50, R9, RZ, P2, !PT ;  /* 0x0000000932377210 */ /* 0x000fe400017fe4ff */
[----:B------:R-:W-:Y:S02]  /*17b0*/  IADD3.X R57, R52, R15, RZ, P0, !PT ;  /* 0x0000000f34397210 */ /* 0x000fe400007fe4ff */
[----:B------:R-:W-:Y:S01]  /*17c0*/  IADD3.X R59, R50, R15, RZ, P1, !PT ;  /* 0x0000000f323b7210 */ /* 0x000fe20000ffe4ff */
[----:B------:R-:W-:-:S04]  /*17d0*/  IMAD.WIDE R54, R28, 0x4, R54 ;  /* 0x000000041c367825 */ /* 0x000fc800078e0236 */
[C---:B------:R-:W-:Y:S01]  /*17e0*/  IMAD.WIDE R56, R28.reuse, 0x4, R56 ;  /* 0x000000041c387825 */ /* 0x040fe200078e0238 */
[----:B------:R0:W5:Y:S03]  /*17f0*/  LDG.E.EL R26, desc[UR4][R54.64] ;  /* 0x00000004361a7981 */ /* 0x000166000c2e1900 */
[----:B------:R-:W-:Y:S01]  /*1800*/  IMAD.WIDE R58, R28, 0x4, R58 ;  /* 0x000000041c3a7825 */ /* 0x000fe200078e023a */
[----:B------:R-:W5:Y:S04]  /*1810*/  LDG.E.EL R24, desc[UR4][R56.64] ;  /* 0x0000000438187981 */ /* 0x000f68000c2e1900 */
[----:B------:R-:W5:Y:S01]  /*1820*/  LDG.E.EL R28, desc[UR4][R58.64] ;  /* 0x000000043a1c7981 */ /* 0x000f62000c2e1900 */
[----:B------:R-:W-:-:S04]  /*1830*/  FMUL R17, R8, R17 ;  /* 0x0000001108117220 */ /* 0x000fc80000400000 */
[----:B------:R-:W-:-:S06]  /*1840*/  FMUL R9, R17, 1.4426950216293334961 ;  /* 0x3fb8aa3b11097820 */ /* 0x000fcc0000400000 */
[----:B------:R-:W1:Y:S01]  /*1850*/  FRND R9, R9 ;  /* 0x0000000900097307 */ /* 0x000e620000201000 */
[----:B------:R-:W-:-:S05]  /*1860*/  FADD.FTZ R15, |R17|, -RZ ;  /* 0x800000ff110f7221 */ /* 0x000fca0000010200 */
[----:B------:R-:W-:-:S04]  /*1870*/  FSETP.GEU.AND P0, PT, R15, 0.40999999642372131348, PT ;  /* 0x3ed1eb850f00780b */ /* 0x000fc80003f0e000 */
[----:B-1----:R-:W-:Y:S02]  /*1880*/  FSEL R46, R9, RZ, P0 ;  /* 0x000000ff092e7208 */ /* 0x002fe40000000000 */
[----:B------:R-:W-:-:S03]  /*1890*/  MOV R48, 0x3ab5ebe6 ;  /* 0x3ab5ebe600307802 */ /* 0x000fc60000000f00 */
[----:B------:R-:W-:Y:S01]  /*18a0*/  FFMA.FTZ R15, -R46, 0.693145751953125, R17 ;  /* 0x3f3172002e0f7823 */ /* 0x000fe20000010111 */
[----:B------:R-:W-:Y:S01]  /*18b0*/  FMUL R25, R8, R25 ;  /* 0x0000001908197220 */ /* 0x000fe20000400000 */
[C---:B------:R-:W-:Y:S02]  /*18c0*/  FSETP.NEU.AND P0, PT, R46.reuse, 128, PT ;  /* 0x430000002e00780b */ /* 0x040fe40003f0d000 */
[C---:B------:R-:W-:Y:S01]  /*18d0*/  FFMA.FTZ R15, -R46.reuse, 1.428606765330187045e-06, R15 ;  /* 0x35bfbe8e2e0f7823 */ /* 0x040fe2000001010f */
[----:B------:R-:W-:Y:S01]  /*18e0*/  FMUL R31, R25, 1.4426950216293334961 ;  /* 0x3fb8aa3b191f7820 */ /* 0x000fe20000400000 */
[----:B------:R-:W-:Y:S02]  /*18f0*/  FSEL R9, R46, 127, P0 ;  /* 0x42fe00002e097808 */ /* 0x000fe40000000000 */
[C---:B------:R-:W-:Y:S02]  /*1900*/  FFMA.FTZ R48, R15.reuse, R48, 0.0083824126049876213074 ;  /* 0x3c0956630f307423 */ /* 0x040fe40000010030 */
[----:B------:R-:W1:Y:S02]  /*1910*/  MUFU.EX2 R33, R9 ;  /* 0x0000000900217308 */ /* 0x000e640000000800 */
[----:B------:R-:W-:-:S04]  /*1920*/  FFMA.FTZ R48, R15, R48, 0.041667830199003219604 ;  /* 0x3d2aabe30f307423 */ /* 0x000fc80000010030 */
[----:B------:R-:W-:Y:S02]  /*1930*/  FFMA.FTZ R48, R15, R48, 0.16666397452354431152 ;  /* 0x3e2aa9f60f307423 */ /* 0x000fe40000010030 */
[----:B------:R-:W0:Y:S01]  /*1940*/  FRND R31, R31 ;  /* 0x0000001f001f7307 */ /* 0x000e220000201000 */
[----:B------:R-:W-:Y:S01]  /*1950*/  FADD.FTZ R46, |R25|, -RZ ;  /* 0x800000ff192e7221 */ /* 0x000fe20000010200 */
[----:B------:R-:W-:-:S04]  /*1960*/  FFMA.FTZ R48, R15, R48, 0.49999994039535522461 ;  /* 0x3efffffe0f307423 */ /* 0x000fc80000010030 */
[----:B------:R-:W-:Y:S01]  /*1970*/  FMUL R48, R15, R48 ;  /* 0x000000300f307220 */ /* 0x000fe20000400000 */
[----:B------:R-:W-:Y:S01]  /*1980*/  FSETP.GEU.AND P1, PT, R46, 0.40999999642372131348, PT ;  /* 0x3ed1eb852e00780b */ /* 0x000fe20003f2e000 */
[----:B-1----:R-:W-:Y:S02]  /*1990*/  FADD R50, R33, -1 ;  /* 0xbf80000021327421 */ /* 0x002fe40000000000 */
[----:B------:R-:W-:Y:S01]  /*19a0*/  FFMA.FTZ R48, R15, R48, R15 ;  /* 0x000000300f307223 */ /* 0x000fe2000001000f */
[----:B0-----:R-:W-:-:S03]  /*19b0*/  FSEL R46, R31, RZ, P1 ;  /* 0x000000ff1f2e7208 */ /* 0x001fc60000800000 */
[----:B------:R-:W-:Y:S01]  /*19c0*/  FFMA.FTZ R15, R33, R48, R50 ;  /* 0x00000030210f7223 */ /* 0x000fe20000010032 */
[----:B------:R-:W-:Y:S01]  /*19d0*/  HFMA2.MMA R48, -RZ, RZ, 0.83837890625, -4044 ;  /* 0x3ab5ebe6ff307435 */ /* 0x000fe200000001ff */
[----:B------:R-:W-:-:S04]  /*19e0*/  FFMA.FTZ R33, -R46, 0.693145751953125, R25 ;  /* 0x3f3172002e217823 */ /* 0x000fc80000010119 */
[C---:B------:R-:W-:Y:S01]  /*19f0*/  FFMA.FTZ R33, -R46.reuse, 1.428606765330187045e-06, R33 ;  /* 0x35bfbe8e2e217823 */ /* 0x040fe20000010121 */
[----:B------:R-:W-:-:S04]  /*1a00*/  FSETP.NEU.AND P2, PT, R46, 128, PT ;  /* 0x430000002e00780b */ /* 0x000fc80003f4d000 */
[----:B------:R-:W-:Y:S01]  /*1a10*/  FFMA.FTZ R48, R33, R48, 0.0083824126049876213074 ;  /* 0x3c09566321307423 */ /* 0x000fe20000010030 */
[----:B------:R-:W-:-:S03]  /*1a20*/  FSEL R31, R46, 127, P2 ;  /* 0x42fe00002e1f7808 */ /* 0x000fc60001000000 */
[C---:B------:R-:W-:Y:S01]  /*1a30*/  FFMA.FTZ R48, R33.reuse, R48, 0.041667830199003219604 ;  /* 0x3d2aabe321307423 */ /* 0x040fe20000010030 */
[----:B------:R-:W0:Y:S03]  /*1a40*/  MUFU.EX2 R46, R31 ;  /* 0x0000001f002e7308 */ /* 0x000e260000000800 */
[----:B------:R-:W-:Y:S01]  /*1a50*/  FFMA.FTZ R48, R33, R48, 0.16666397452354431152 ;  /* 0x3e2aa9f621307423 */ /* 0x000fe20000010030 */
[----:B------:R-:W-:-:S03]  /*1a60*/  FMUL R21, R8, R21 ;  /* 0x0000001508157220 */ /* 0x000fc60000400000 */
[----:B------:R-:W-:Y:S01]  /*1a70*/  FFMA.FTZ R48, R33, R48, 0.49999994039535522461 ;  /* 0x3efffffe21307423 */ /* 0x000fe20000010030 */
[----:B------:R-:W-:-:S03]  /*1a80*/  FMUL R50, R21, 1.4426950216293334961 ;  /* 0x3fb8aa3b15327820 */ /* 0x000fc60000400000 */
[----:B------:R-:W-:-:S04]  /*1a90*/  FMUL R48, R33, R48 ;  /* 0x0000003021307220 */ /* 0x000fc80000400000 */
[----:B------:R-:W-:Y:S01]  /*1aa0*/  FFMA.FTZ R33, R33, R48, R33 ;  /* 0x0000003021217223 */ /* 0x000fe20000010021 */
[C---:B0-----:R-:W-:Y:S01]  /*1ab0*/  FADD R51, R46.reuse, -1 ;  /* 0xbf8000002e337421 */ /* 0x041fe20000000000 */
[----:B------:R-:W0:Y:S03]  /*1ac0*/  FRND R48, R50 ;  /* 0x0000003200307307 */ /* 0x000e260000201000 */
[----:B------:R-:W-:Y:S01]  /*1ad0*/  FFMA.FTZ R46, R46, R33, R51 ;  /* 0x000000212e2e7223 */ /* 0x000fe20000010033 */
[----:B------:R-:W-:-:S05]  /*1ae0*/  FADD.FTZ R33, |R21|, -RZ ;  /* 0x800000ff15217221 */ /* 0x000fca0000010200 */
[----:B------:R-:W-:-:S04]  /*1af0*/  FSETP.GEU.AND P1, PT, R33, 0.40999999642372131348, PT ;  /* 0x3ed1eb852100780b */ /* 0x000fc80003f2e000 */
[----:B0-----:R-:W-:Y:S02]  /*1b00*/  FSEL R48, R48, RZ, P1 ;  /* 0x000000ff30307208 */ /* 0x001fe40000800000 */
[----:B------:R-:W-:-:S03]  /*1b10*/  MOV R52, 0x3ab5ebe6 ;  /* 0x3ab5ebe600347802 */ /* 0x000fc60000000f00 */
[----:B------:R-:W-:-:S04]  /*1b20*/  FFMA.FTZ R33, -R48, 0.693145751953125, R21 ;  /* 0x3f31720030217823 */ /* 0x000fc80000010115 */
[----:B------:R-:W-:-:S04]  /*1b30*/  FFMA.FTZ R33, -R48, 1.428606765330187045e-06, R33 ;  /* 0x35bfbe8e30217823 */ /* 0x000fc80000010121 */
[----:B------:R-:W-:-:S04]  /*1b40*/  FFMA.FTZ R52, R33, R52, 0.0083824126049876213074 ;  /* 0x3c09566321347423 */ /* 0x000fc80000010034 */
[----:B------:R-:W-:-:S04]  /*1b50*/  FFMA.FTZ R52, R33, R52, 0.041667830199003219604 ;  /* 0x3d2aabe321347423 */ /* 0x000fc80000010034 */
[----:B------:R-:W-:-:S04]  /*1b60*/  FFMA.FTZ R52, R33, R52, 0.16666397452354431152 ;  /* 0x3e2aa9f621347423 */ /* 0x000fc80000010034 */
[----:B------:R-:W-:Y:S01]  /*1b70*/  FFMA.FTZ R52, R33, R52, 0.49999994039535522461 ;  /* 0x3efffffe21347423 */ /* 0x000fe20000010034 */
[----:B------:R-:W-:-:S03]  /*1b80*/  FSETP.NEU.AND P1, PT, R48, 128, PT ;  /* 0x430000003000780b */ /* 0x000fc60003f2d000 */
[----:B------:R-:W-:Y:S01]  /*1b90*/  FMUL R50, R33, R52 ;  /* 0x0000003421327220 */ /* 0x000fe20000400000 */
[----:B------:R-:W-:-:S03]  /*1ba0*/  FSETP.NEU.AND P3, PT, R25, RZ, PT ;  /* 0x000000ff1900720b */ /* 0x000fc60003f6d000 */
[----:B------:R-:W-:Y:S01]  /*1bb0*/  FFMA.FTZ R50, R33, R50, R33 ;  /* 0x0000003221327223 */ /* 0x000fe20000010021 */
[----:B------:R-:W-:Y:S01]  /*1bc0*/  FSEL R33, R48, 127, P1 ;  /* 0x42fe000030217808 */ /* 0x000fe20000800000 */
[----:B------:R-:W-:Y:S01]  /*1bd0*/  @!P2 FADD R46, R46, R46 ;  /* 0x0000002e2e2ea221 */ /* 0x000fe20000000000 */
[C---:B------:R-:W-:Y:S02]  /*1be0*/  FSETP.GT.AND P2, PT, R31.reuse, 128, PT ;  /* 0x430000001f00780b */ /* 0x040fe40003f44000 */
[----:B------:R-:W0:Y:S01]  /*1bf0*/  MUFU.EX2 R51, R33 ;  /* 0x0000002100337308 */ /* 0x000e220000000800 */
[----:B------:R-:W-:Y:S01]  /*1c00*/  FSETP.GEU.AND P4, PT, R31, -25, PT ;  /* 0xc1c800001f00780b */ /* 0x000fe20003f8e000 */
[----:B------:R-:W-:Y:S01]  /*1c10*/  FMUL R23, R8, R23 ;  /* 0x0000001708177220 */ /* 0x000fe20000400000 */
[----:B------:R-:W-:Y:S01]  /*1c20*/  FSEL R31, R46, +INF , !P2 ;  /* 0x7f8000002e1f7808 */ /* 0x000fe20005000000 */
[----:B------:R-:W-:-:S03]  /*1c30*/  FADD R46, R25, R25 ;  /* 0x00000019192e7221 */ /* 0x000fc60000000000 */
[----:B------:R-:W-:Y:S01]  /*1c40*/  @P3 FSEL R46, R31, -1, P4 ;  /* 0xbf8000001f2e3808 */ /* 0x000fe20002000000 */
[----:B------:R-:W-:-:S06]  /*1c50*/  FMUL R31, R23, 1.4426950216293334961 ;  /* 0x3fb8aa3b171f7820 */ /* 0x000fcc0000400000 */
[----:B------:R-:W1:Y:S01]  /*1c60*/  FRND R31, R31 ;  /* 0x0000001f001f7307 */ /* 0x000e620000201000 */
[----:B0-----:R-:W-:-:S04]  /*1c70*/  FADD R48, R51, -1 ;  /* 0xbf80000033307421 */ /* 0x001fc80000000000 */
[----:B------:R-:W-:Y:S01]  /*1c80*/  FFMA.FTZ R50, R51, R50, R48 ;  /* 0x0000003233327223 */ /* 0x000fe20000010030 */
[----:B------:R-:W-:-:S05]  /*1c90*/  FADD.FTZ R48, |R23|, -RZ ;  /* 0x800000ff17307221 */ /* 0x000fca0000010200 */
[----:B------:R-:W-:Y:S01]  /*1ca0*/  FSETP.GEU.AND P2, PT, R48, 0.40999999642372131348, PT ;  /* 0x3ed1eb853000780b */ /* 0x000fe20003f4e000 */
[----:B------:R-:W-:-:S03]  /*1cb0*/  HFMA2.MMA R52, -RZ, RZ, 0.83837890625, -4044 ;  /* 0x3ab5ebe6ff347435 */ /* 0x000fc600000001ff */
[----:B-1----:R-:W-:-:S05]  /*1cc0*/  FSEL R48, R31, RZ, P2 ;  /* 0x000000ff1f307208 */ /* 0x002fca0001000000 */
[----:B------:R-:W-:-:S04]  /*1cd0*/  FFMA.FTZ R31, -R48, 0.693145751953125, R23 ;  /* 0x3f317200301f7823 */ /* 0x000fc80000010117 */
[----:B------:R-:W-:-:S04]  /*1ce0*/  FFMA.FTZ R31, -R48, 1.428606765330187045e-06, R31 ;  /* 0x35bfbe8e301f7823 */ /* 0x000fc8000001011f */
[----:B------:R-:W-:Y:S01]  /*1cf0*/  FFMA.FTZ R52, R31, R52, 0.0083824126049876213074 ;  /* 0x3c0956631f347423 */ /* 0x000fe20000010034 */
[----:B------:R-:W-:-:S03]  /*1d00*/  FSETP.NEU.AND P3, PT, R21, RZ, PT ;  /* 0x000000ff1500720b */ /* 0x000fc60003f6d000 */
[----:B------:R-:W-:Y:S01]  /*1d10*/  FFMA.FTZ R52, R31, R52, 0.041667830199003219604 ;  /* 0x3d2aabe31f347423 */ /* 0x000fe20000010034 */
[----:B------:R-:W-:-:S03]  /*1d20*/  @!P1 FADD R50, R50, R50 ;  /* 0x0000003232329221 */ /* 0x000fc60000000000 */
[----:B------:R-:W-:Y:S01]  /*1d30*/  FFMA.FTZ R52, R31, R52, 0.16666397452354431152 ;  /* 0x3e2aa9f61f347423 */ /* 0x000fe20000010034 */
[----:B------:R-:W-:-:S03]  /*1d40*/  FSETP.GT.AND P1, PT, R33, 128, PT ;  /* 0x430000002100780b */ /* 0x000fc60003f24000 */
[----:B------:R-:W-:Y:S01]  /*1d50*/  FFMA.FTZ R52, R31, R52, 0.49999994039535522461 ;  /* 0x3efffffe1f347423 */ /* 0x000fe20000010034 */
[----:B------:R-:W-:Y:S02]  /*1d60*/  FSETP.GEU.AND P4, PT, R33, -25, PT ;  /* 0xc1c800002100780b */ /* 0x000fe40003f8e000 */
[----:B------:R-:W-:Y:S01]  /*1d70*/  FSEL R33, R50, +INF , !P1 ;  /* 0x7f80000032217808 */ /* 0x000fe20004800000 */
[----:B------:R-:W-:Y:S01]  /*1d80*/  FMUL R52, R31, R52 ;  /* 0x000000341f347220 */ /* 0x000fe20000400000 */
[C---:B------:R-:W-:Y:S01]  /*1d90*/  FSETP.NEU.AND P1, PT, R48.reuse, 128, PT ;  /* 0x430000003000780b */ /* 0x040fe20003f2d000 */
[----:B------:R-:W-:Y:S01]  /*1da0*/  FADD R50, R21, R21 ;  /* 0x0000001515327221 */ /* 0x000fe20000000000 */
[----:B------:R-:W-:Y:S01]  /*1db0*/  @P3 FSEL R50, R33, -1, P4 ;  /* 0xbf80000021323808 */ /* 0x000fe20002000000 */
[----:B------:R-:W-:Y:S01]  /*1dc0*/  FFMA.FTZ R33, R31, R52, R31 ;  /* 0x000000341f217223 */ /* 0x000fe2000001001f */
[----:B------:R-:W-:-:S04]  /*1dd0*/  FSEL R31, R48, 127, P1 ;  /* 0x42fe0000301f7808 */ /* 0x000fc80000800000 */
[----:B------:R-:W0:Y:S01]  /*1de0*/  MUFU.EX2 R52, R31 ;  /* 0x0000001f00347308 */ /* 0x000e220000000800 */
[----:B------:R-:W-:Y:S01]  /*1df0*/  FSETP.NEU.AND P2, PT, R17, RZ, PT ;  /* 0x000000ff1100720b */ /* 0x000fe20003f4d000 */
[----:B------:R-:W-:Y:S01]  /*1e00*/  @!P0 FADD R15, R15, R15 ;  /* 0x0000000f0f0f8221 */ /* 0x000fe20000000000 */
[C---:B------:R-:W-:Y:S01]  /*1e10*/  FSETP.GT.AND P0, PT, R9.reuse, 128, PT ;  /* 0x430000000900780b */ /* 0x040fe20003f04000 */
[----:B------:R-:W-:Y:S01]  /*1e20*/  FMUL R45, R8, R45 ;  /* 0x0000002d082d7220 */ /* 0x000fe20000400000 */
[----:B------:R-:W-:Y:S02]  /*1e30*/  FSETP.GEU.AND P3, PT, R9, -25, PT ;  /* 0xc1c800000900780b */ /* 0x000fe40003f6e000 */
[----:B------:R-:W-:Y:S01]  /*1e40*/  FSEL R15, R15, +INF , !P0 ;  /* 0x7f8000000f0f7808 */ /* 0x000fe20004000000 */
[----:B------:R-:W-:-:S06]  /*1e50*/  FADD R48, R17, R17 ;  /* 0x0000001111307221 */ /* 0x000fcc0000000000 */
[----:B------:R-:W-:Y:S01]  /*1e60*/  @P2 FSEL R48, R15, -1, P3 ;  /* 0xbf8000000f302808 */ /* 0x000fe20001800000 */
[----:B0-----:R-:W-:Y:S01]  /*1e70*/  FADD R9, R52, -1 ;  /* 0xbf80000034097421 */ /* 0x001fe20000000000 */
[----:B------:R-:W-:-:S03]  /*1e80*/  FMUL R15, R45, 1.4426950216293334961 ;  /* 0x3fb8aa3b2d0f7820 */ /* 0x000fc60000400000 */
[----:B------:R-:W-:Y:S02]  /*1e90*/  FFMA.FTZ R33, R52, R33, R9 ;  /* 0x0000002134217223 */ /* 0x000fe40000010009 */
[----:B------:R-:W0:Y:S01]  /*1ea0*/  FRND R9, R15 ;  /* 0x0000000f00097307 */ /* 0x000e220000201000 */
[----:B------:R-:W-:Y:S01]  /*1eb0*/  FSETP.GEU.AND P3, PT, R31, -25, PT ;  /* 0xc1c800001f00780b */ /* 0x000fe20003f6e000 */
[----:B------:R-:W-:Y:S01]  /*1ec0*/  @!P1 FADD R33, R33, R33 ;  /* 0x0000002121219221 */ /* 0x000fe20000000000 */
[----:B------:R-:W-:Y:S01]  /*1ed0*/  FSETP.GT.AND P0, PT, R31, 128, PT ;  /* 0x430000001f00780b */ /* 0x000fe20003f04000 */
[----:B------:R-:W-:-:S03]  /*1ee0*/  FADD.FTZ R31, |R45|, -RZ ;  /* 0x800000ff2d1f7221 */ /* 0x000fc60000010200 */
[----:B------:R-:W-:Y:S02]  /*1ef0*/  FSEL R33, R33, +INF , !P0 ;  /* 0x7f80000021217808 */ /* 0x000fe40004000000 */
[----:B------:R-:W-:-:S04]  /*1f00*/  FSETP.GEU.AND P0, PT, R31, 0.40999999642372131348, PT ;  /* 0x3ed1eb851f00780b */ /* 0x000fc80003f0e000 */
[----:B0-----:R-:W-:Y:S01]  /*1f10*/  FSEL R9, R9, RZ, P0 ;  /* 0x000000ff09097208 */ /* 0x001fe20000000000 */
[C---:B------:R-:W-:Y:S01]  /*1f20*/  FMUL R43, R8.reuse, R43 ;  /* 0x0000002b082b7220 */ /* 0x040fe20000400000 */
[C---:B------:R-:W-:Y:S01]  /*1f30*/  FMUL R19, R8.reuse, R19 ;  /* 0x0000001308137220 */ /* 0x040fe20000400000 */
[C---:B------:R-:W-:Y:S01]  /*1f40*/  FMUL R27, R8.reuse, R27 ;  /* 0x0000001b081b7220 */ /* 0x040fe20000400000 */
[C---:B------:R-:W-:Y:S01]  /*1f50*/  FMUL R49, R8.reuse, R49 ;  /* 0x0000003108317220 */ /* 0x040fe20000400000 */
[C---:B------:R-:W-:Y:S01]  /*1f60*/  FFMA.FTZ R54, -R9.reuse, 0.693145751953125, R45 ;  /* 0x3f31720009367823 */ /* 0x040fe2000001012d */
[C---:B------:R-:W-:Y:S01]  /*1f70*/  FMUL R47, R8.reuse, R47 ;  /* 0x0000002f082f7220 */ /* 0x040fe20000400000 */
[C---:B------:R-:W-:Y:S01]  /*1f80*/  FMUL R29, R8.reuse, R29 ;  /* 0x0000001d081d7220 */ /* 0x040fe20000400000 */
[----:B------:R-:W-:Y:S01]  /*1f90*/  FMUL R8, R8, R5 ;  /* 0x0000000508087220 */ /* 0x000fe20000400000 */
[----:B------:R-:W-:Y:S01]  /*1fa0*/  MOV R5, 0x3ab5ebe6 ;  /* 0x3ab5ebe600057802 */ /* 0x000fe20000000f00 */
[C---:B------:R-:W-:Y:S01]  /*1fb0*/  FFMA.FTZ R54, -R9.reuse, 1.428606765330187045e-06, R54 ;  /* 0x35bfbe8e09367823 */ /* 0x040fe20000010136 */
[----:B------:R-:W-:-:S03]  /*1fc0*/  FSETP.NEU.AND P0, PT, R9, 128, PT ;  /* 0x430000000900780b */ /* 0x000fc60003f0d000 */
[----:B------:R-:W-:Y:S01]  /*1fd0*/  FFMA.FTZ R15, R54, R5, 0.0083824126049876213074 ;  /* 0x3c095663360f7423 */ /* 0x000fe20000010005 */
[----:B------:R-:W-:-:S03]  /*1fe0*/  FSEL R9, R9, 127, P0 ;  /* 0x42fe000009097808 */ /* 0x000fc60000000000 */
[C---:B------:R-:W-:Y:S01]  /*1ff0*/  FFMA.FTZ R15, R54.reuse, R15, 0.041667830199003219604 ;  /* 0x3d2aabe3360f7423 */ /* 0x040fe2000001000f */
[----:B------:R-:W0:Y:S03]  /*2000*/  MUFU.EX2 R31, R9 ;  /* 0x00000009001f7308 */ /* 0x000e260000000800 */
[C---:B------:R-:W-:Y:S01]  /*2010*/  FFMA.FTZ R15, R54.reuse, R15, 0.16666397452354431152 ;  /* 0x3e2aa9f6360f7423 */ /* 0x040fe2000001000f */
[C---:B--2---:R-:W-:Y:S01]  /*2020*/  FADD R12, -R11.reuse, R12 ;  /* 0x0000000c0b0c7221 */ /* 0x044fe20000000100 */
[C---:B---3--:R-:W-:Y:S01]  /*2030*/  FADD R10, -R11.reuse, R10 ;  /* 0x0000000a0b0a7221 */ /* 0x048fe20000000100 */
[C---:B----4-:R-:W-:Y:S01]  /*2040*/  FADD R6, -R11.reuse, R6 ;  /* 0x000000060b067221 */ /* 0x050fe20000000100 */
[C---:B------:R-:W-:Y:S01]  /*2050*/  FFMA.FTZ R15, R54.reuse, R15, 0.49999994039535522461 ;  /* 0x3efffffe360f7423 */ /* 0x040fe2000001000f */
[C---:B-----5:R-:W-:Y:S01]  /*2060*/  FADD R4, -R11.reuse, R4 ;  /* 0x000000040b047221 */ /* 0x060fe20000000100 */
[C---:B------:R-:W-:Y:S01]  /*2070*/  FADD R14, -R11.reuse, R14 ;  /* 0x0000000e0b0e7221 */ /* 0x040fe20000000100 */
        /* <DEDUP_REMOVED lines=9> */
[C---:B------:R-:W-:Y:S01]  /*2110*/  FMUL R15, R54.reuse, R15 ;  /* 0x0000000f360f7220 */ /* 0x040fe20000400000 */
[C---:B------:R-:W-:Y:S01]  /*2120*/  FADD R24, -R11.reuse, R24 ;  /* 0x000000180b187221 */ /* 0x040fe20000000100 */
[----:B------:R-:W-:Y:S01]  /*2130*/  FADD R28, -R11, R28 ;  /* 0x0000001c0b1c7221 */ /* 0x000fe20000000100 */
[----:B------:R-:W-:Y:S01]  /*2140*/  FMUL R11, R29, 1.4426950216293334961 ;  /* 0x3fb8aa3b1d0b7820 */ /* 0x000fe20000400000 */
[----:B------:R-:W-:Y:S01]  /*2150*/  FFMA.FTZ R15, R54, R15, R54 ;  /* 0x0000000f360f7223 */ /* 0x000fe20000010036 */
[----:B0-----:R-:W-:-:S04]  /*2160*/  FADD R54, R31, -1 ;  /* 0xbf8000001f367421 */ /* 0x001fc80000000000 */
[----:B------:R-:W0:Y:S01]  /*2170*/  FRND R11, R11 ;  /* 0x0000000b000b7307 */ /* 0x000e220000201000 */
[----:B------:R-:W-:Y:S01]  /*2180*/  FFMA.FTZ R31, R31, R15, R54 ;  /* 0x0000000f1f1f7223 */ /* 0x000fe20000010036 */
[----:B------:R-:W-:-:S05]  /*2190*/  FADD.FTZ R15, |R29|, -RZ ;  /* 0x800000ff1d0f7221 */ /* 0x000fca0000010200 */
[----:B------:R-:W-:Y:S02]  /*21a0*/  FSETP.GEU.AND P1, PT, R15, 0.40999999642372131348, PT ;  /* 0x3ed1eb850f00780b */ /* 0x000fe40003f2e000 */
[----:B------:R-:W-:Y:S02]  /*21b0*/  FSETP.NEU.AND P2, PT, R23, RZ, PT ;  /* 0x000000ff1700720b */ /* 0x000fe40003f4d000 */
[----:B0-----:R-:W-:-:S05]  /*21c0*/  FSEL R54, R11, RZ, P1 ;  /* 0x000000ff0b367208 */ /* 0x001fca0000800000 */
[----:B------:R-:W-:-:S04]  /*21d0*/  FFMA.FTZ R15, -R54, 0.693145751953125, R29 ;  /* 0x3f317200360f7823 */ /* 0x000fc8000001011d */
[----:B------:R-:W-:Y:S01]  /*21e0*/  FFMA.FTZ R56, -R54, 1.428606765330187045e-06, R15 ;  /* 0x35bfbe8e36387823 */ /* 0x000fe2000001010f */
[----:B------:R-:W-:Y:S01]  /*21f0*/  FADD R52, R23, R23 ;  /* 0x0000001717347221 */ /* 0x000fe20000000000 */
[----:B------:R-:W-:Y:S02]  /*2200*/  @P2 FSEL R52, R33, -1, P3 ;  /* 0xbf80000021342808 */ /* 0x000fe40001800000 */
[----:B------:R-:W-:Y:S01]  /*2210*/  FFMA.FTZ R11, R56, R5, 0.0083824126049876213074 ;  /* 0x3c095663380b7423 */ /* 0x000fe20000010005 */
[----:B------:R-:W-:-:S03]  /*2220*/  FSETP.NEU.AND P2, PT, R45, RZ, PT ;  /* 0x000000ff2d00720b */ /* 0x000fc60003f4d000 */
[C---:B------:R-:W-:Y:S01]  /*2230*/  FFMA.FTZ R11, R56.reuse, R11, 0.041667830199003219604 ;  /* 0x3d2aabe3380b7423 */ /* 0x040fe2000001000b */
[----:B------:R-:W-:Y:S01]  /*2240*/  @!P0 FADD R31, R31, R31 ;  /* 0x0000001f1f1f8221 */ /* 0x000fe20000000000 */
[C---:B------:R-:W-:Y:S02]  /*2250*/  FSETP.GT.AND P0, PT, R9.reuse, 128, PT ;  /* 0x430000000900780b */ /* 0x040fe40003f04000 */
[C---:B------:R-:W-:Y:S01]  /*2260*/  FFMA.FTZ R11, R56.reuse, R11, 0.16666397452354431152 ;  /* 0x3e2aa9f6380b7423 */ /* 0x040fe2000001000b */
[----:B------:R-:W-:Y:S02]  /*2270*/  FSETP.GEU.AND P1, PT, R9, -25, PT ;  /* 0xc1c800000900780b */ /* 0x000fe40003f2e000 */
[----:B------:R-:W-:Y:S01]  /*2280*/  FSEL R31, R31, +INF , !P0 ;  /* 0x7f8000001f1f7808 */ /* 0x000fe20004000000 */
[C---:B------:R-:W-:Y:S01]  /*2290*/  FFMA.FTZ R11, R56.reuse, R11, 0.49999994039535522461 ;  /* 0x3efffffe380b7423 */ /* 0x040fe2000001000b */
[----:B------:R-:W-:Y:S02]  /*22a0*/  FADD R9, R45, R45 ;  /* 0x0000002d2d097221 */ /* 0x000fe40000000000 */
[----:B------:R-:W-:Y:S01]  /*22b0*/  @P2 FSEL R9, R31, -1, P1 ;  /* 0xbf8000001f092808 */ /* 0x000fe20000800000 */
[----:B------:R-:W-:Y:S01]  /*22c0*/  FMUL R11, R56, R11 ;  /* 0x0000000b380b7220 */ /* 0x000fe20000400000 */
[----:B------:R-:W-:-:S03]  /*22d0*/  FSETP.NEU.AND P1, PT, R54, 128, PT ;  /* 0x430000003600780b */ /* 0x000fc60003f2d000 */
[----:B------:R-:W-:Y:S01]  /*22e0*/  FFMA.FTZ R15, R56, R11, R56 ;  /* 0x0000000b380f7223 */ /* 0x000fe20000010038 */
[----:B------:R-:W-:-:S04]  /*22f0*/  FSEL R11, R54, 127, P1 ;  /* 0x42fe0000360b7808 */ /* 0x000fc80000800000 */
[----:B------:R-:W0:Y:S01]  /*2300*/  MUFU.EX2 R33, R11 ;  /* 0x0000000b00217308 */ /* 0x000e220000000800 */
[----:B------:R-:W-:Y:S01]  /*2310*/  FMUL R31, R37, R16 ;  /* 0x00000010251f7220 */ /* 0x000fe20000400000 */
[----:B0-----:R-:W-:-:S04]  /*2320*/  FADD R16, R33, -1 ;  /* 0xbf80000021107421 */ /* 0x001fc80000000000 */
[----:B------:R-:W-:Y:S01]  /*2330*/  FFMA.FTZ R15, R33, R15, R16 ;  /* 0x0000000f210f7223 */ /* 0x000fe20000010010 */
[----:B------:R-:W-:-:S04]  /*2340*/  FMUL R33, R27, 1.4426950216293334961 ;  /* 0x3fb8aa3b1b217820 */ /* 0x000fc80000400000 */
[----:B------:R-:W0:Y:S01]  /*2350*/  FRND R16, R33 ;  /* 0x0000002100107307 */ /* 0x000e220000201000 */
[C---:B------:R-:W-:Y:S01]  /*2360*/  FMUL R12, R37.reuse, R12 ;  /* 0x0000000c250c7220 */ /* 0x040fe20000400000 */
        /* <DEDUP_REMOVED lines=13> */
[----:B------:R-:W-:Y:S01]  /*2440*/  FMUL R26, R37, R26 ;  /* 0x0000001a251a7220 */ /* 0x000fe20000400000 */
[----:B------:R-:W-:Y:S01]  /*2450*/  FADD.FTZ R37, |R27|, -RZ ;  /* 0x800000ff1b257221 */ /* 0x000fe20000010200 */
[----:B------:R-:W-:-:S04]  /*2460*/  FSETP.GT.AND P0, PT, R35, RZ, PT ;  /* 0x000000ff2300720b */ /* 0x000fc80003f04000 */
[----:B------:R-:W-:Y:S02]  /*2470*/  FSETP.GEU.AND P3, PT, R37, 0.40999999642372131348, PT ;  /* 0x3ed1eb852500780b */ /* 0x000fe40003f6e000 */
[----:B------:R-:W-:Y:S02]  /*2480*/  FSETP.GT.AND P2, PT, R36, RZ, PT ;  /* 0x000000ff2400720b */ /* 0x000fe40003f44000 */
[----:B0-----:R-:W-:Y:S02]  /*2490*/  FSEL R16, R16, RZ, P3 ;  /* 0x000000ff10107208 */ /* 0x001fe40001800000 */
[----:B------:R-:W-:Y:S01]  /*24a0*/  FSEL R35, R35, R18, P0 ;  /* 0x0000001223237208 */ /* 0x000fe20000000000 */
[----:B------:R-:W-:Y:S01]  /*24b0*/  HFMA2.MMA R18, -RZ, RZ, 0.83837890625, -4044 ;  /* 0x3ab5ebe6ff127435 */ /* 0x000fe200000001ff */
[----:B------:R-:W-:Y:S01]  /*24c0*/  FSEL R36, R36, R13, P2 ;  /* 0x0000000d24247208 */ /* 0x000fe20001000000 */
[C---:B------:R-:W-:Y:S01]  /*24d0*/  FFMA.FTZ R13, -R16.reuse, 0.693145751953125, R27 ;  /* 0x3f317200100d7823 */ /* 0x040fe2000001011b */
[----:B------:R-:W-:-:S03]  /*24e0*/  FSETP.NEU.AND P3, PT, R16, 128, PT ;  /* 0x430000001000780b */ /* 0x000fc60003f6d000 */
[C---:B------:R-:W-:Y:S01]  /*24f0*/  FFMA.FTZ R13, -R16.reuse, 1.428606765330187045e-06, R13 ;  /* 0x35bfbe8e100d7823 */ /* 0x040fe2000001010d */
[----:B------:R-:W-:-:S03]  /*2500*/  FSEL R16, R16, 127, P3 ;  /* 0x42fe000010107808 */ /* 0x000fc60001800000 */
[----:B------:R-:W-:-:S04]  /*2510*/  FFMA.FTZ R18, R13, R18, 0.0083824126049876213074 ;  /* 0x3c0956630d127423 */ /* 0x000fc80000010012 */
[C---:B------:R-:W-:Y:S02]  /*2520*/  FFMA.FTZ R54, R13.reuse, R18, 0.041667830199003219604 ;  /* 0x3d2aabe30d367423 */ /* 0x040fe40000010012 */
[----:B------:R-:W0:Y:S02]  /*2530*/  MUFU.EX2 R18, R16 ;  /* 0x0000001000127308 */ /* 0x000e240000000800 */
[----:B------:R-:W-:-:S04]  /*2540*/  FFMA.FTZ R54, R13, R54, 0.16666397452354431152 ;  /* 0x3e2aa9f60d367423 */ /* 0x000fc80000010036 */
[----:B------:R-:W-:-:S04]  /*2550*/  FFMA.FTZ R54, R13, R54, 0.49999994039535522461 ;  /* 0x3efffffe0d367423 */ /* 0x000fc80000010036 */
[----:B------:R-:W-:-:S04]  /*2560*/  FMUL R54, R13, R54 ;  /* 0x000000360d367220 */ /* 0x000fc80000400000 */
[----:B------:R-:W-:Y:S01]  /*2570*/  FFMA.FTZ R13, R13, R54, R13 ;  /* 0x000000360d0d7223 */ /* 0x000fe2000001000d */
[----:B0-----:R-:W-:-:S04]  /*2580*/  FADD R33, R18, -1 ;  /* 0xbf80000012217421 */ /* 0x001fc80000000000 */
[----:B------:R-:W-:Y:S01]  /*2590*/  FFMA.FTZ R13, R18, R13, R33 ;  /* 0x0000000d120d7223 */ /* 0x000fe20000010021 */
[----:B------:R-:W-:-:S04]  /*25a0*/  FMUL R33, R47, 1.4426950216293334961 ;  /* 0x3fb8aa3b2f217820 */ /* 0x000fc80000400000 */
[----:B------:R-:W0:Y:S01]  /*25b0*/  FRND R18, R33 ;  /* 0x0000002100127307 */ /* 0x000e220000201000 */
[----:B------:R-:W-:-:S05]  /*25c0*/  FADD.FTZ R37, |R47|, -RZ ;  /* 0x800000ff2f257221 */ /* 0x000fca0000010200 */
[----:B------:R-:W-:Y:S02]  /*25d0*/  FSETP.GEU.AND P4, PT, R37, 0.40999999642372131348, PT ;  /* 0x3ed1eb852500780b */ /* 0x000fe40003f8e000 */
[C---:B------:R-:W-:Y:S02]  /*25e0*/  FSETP.GT.AND P0, PT, R41.reuse, RZ, PT ;  /* 0x000000ff2900720b */ /* 0x040fe40003f04000 */
[----:B0-----:R-:W-:Y:S02]  /*25f0*/  FSEL R18, R18, RZ, P4 ;  /* 0x000000ff12127208 */ /* 0x001fe40002000000 */
[----:B------:R-:W-:-:S03]  /*2600*/  FSEL R41, R41, R44, P0 ;  /* 0x0000002c29297208 */ /* 0x000fc60000000000 */
[C---:B------:R-:W-:Y:S01]  /*2610*/  FFMA.FTZ R37, -R18.reuse, 0.693145751953125, R47 ;  /* 0x3f31720012257823 */ /* 0x040fe2000001012f */
[----:B------:R-:W-:-:S03]  /*2620*/  FSETP.NEU.AND P0, PT, R18, 128, PT ;  /* 0x430000001200780b */ /* 0x000fc60003f0d000 */
[C---:B------:R-:W-:Y:S01]  /*2630*/  FFMA.FTZ R44, -R18.reuse, 1.428606765330187045e-06, R37 ;  /* 0x35bfbe8e122c7823 */ /* 0x040fe20000010125 */
[----:B------:R-:W-:-:S03]  /*2640*/  FSEL R33, R18, 127, P0 ;  /* 0x42fe000012217808 */ /* 0x000fc60000000000 */
[C---:B------:R-:W-:Y:S01]  /*2650*/  FFMA.FTZ R37, R44.reuse, R5, 0.0083824126049876213074 ;  /* 0x3c0956632c257423 */ /* 0x040fe20000010005 */
[----:B------:R-:W0:Y:S03]  /*2660*/  MUFU.EX2 R18, R33 ;  /* 0x0000002100127308 */ /* 0x000e260000000800 */
[----:B------:R-:W-:-:S04]  /*2670*/  FFMA.FTZ R37, R44, R37, 0.041667830199003219604 ;  /* 0x3d2aabe32c257423 */ /* 0x000fc80000010025 */
[----:B------:R-:W-:Y:S01]  /*2680*/  FFMA.FTZ R37, R44, R37, 0.16666397452354431152 ;  /* 0x3e2aa9f62c257423 */ /* 0x000fe20000010025 */
[----:B------:R-:W-:-:S03]  /*2690*/  FSETP.GT.AND P2, PT, R34, RZ, PT ;  /* 0x000000ff2200720b */ /* 0x000fc60003f44000 */
[----:B------:R-:W-:Y:S01]  /*26a0*/  FFMA.FTZ R37, R44, R37, 0.49999994039535522461 ;  /* 0x3efffffe2c257423 */ /* 0x000fe20000010025 */
[----:B------:R-:W-:-:S03]  /*26b0*/  FSEL R34, R34, R39, P2 ;  /* 0x0000002722227208 */ /* 0x000fc60001000000 */
[----:B------:R-:W-:Y:S01]  /*26c0*/  FMUL R37, R44, R37 ;  /* 0x000000252c257220 */ /* 0x000fe20000400000 */
[----:B0-----:R-:W-:-:S03]  /*26d0*/  FADD R39, R18, -1 ;  /* 0xbf80000012277421 */ /* 0x001fc60000000000 */
[----:B------:R-:W-:-:S04]  /*26e0*/  FFMA.FTZ R37, R44, R37, R44 ;  /* 0x000000252c257223 */ /* 0x000fc8000001002c */
[----:B------:R-:W-:Y:S01]  /*26f0*/  FFMA.FTZ R18, R18, R37, R39 ;  /* 0x0000002512127223 */ /* 0x000fe20000010027 */
[----:B------:R-:W-:-:S06]  /*2700*/  FMUL R39, R43, 1.4426950216293334961 ;  /* 0x3fb8aa3b2b277820 */ /* 0x000fcc0000400000 */
[----:B------:R-:W0:Y:S01]  /*2710*/  FRND R39, R39 ;  /* 0x0000002700277307 */ /* 0x000e220000201000 */
[----:B------:R-:W-:-:S05]  /*2720*/  FADD.FTZ R37, |R43|, -RZ ;  /* 0x800000ff2b257221 */ /* 0x000fca0000010200 */
[----:B------:R-:W-:Y:S02]  /*2730*/  FSETP.GEU.AND P4, PT, R37, 0.40999999642372131348, PT ;  /* 0x3ed1eb852500780b */ /* 0x000fe40003f8e000 */
[----:B------:R-:W-:Y:S02]  /*2740*/  FSETP.GT.AND P2, PT, R21, RZ, PT ;  /* 0x000000ff1500720b */ /* 0x000fe40003f44000 */
[----:B0-----:R-:W-:Y:S02]  /*2750*/  FSEL R44, R39, RZ, P4 ;  /* 0x000000ff272c7208 */ /* 0x001fe40002000000 */
[----:B------:R-:W-:-:S03]  /*2760*/  FSEL R21, R21, R50, P2 ;  /* 0x0000003215157208 */ /* 0x000fc60001000000 */
[----:B------:R-:W-:Y:S01]  /*2770*/  FFMA.FTZ R37, -R44, 0.693145751953125, R43 ;  /* 0x3f3172002c257823 */ /* 0x000fe2000001012b */
[----:B------:R-:W-:-:S03]  /*2780*/  MOV R50, 0x3ab5ebe6 ;  /* 0x3ab5ebe600327802 */ /* 0x000fc60000000f00 */
[----:B------:R-:W-:-:S04]  /*2790*/  FFMA.FTZ R37, -R44, 1.428606765330187045e-06, R37 ;  /* 0x35bfbe8e2c257823 */ /* 0x000fc80000010125 */
[----:B------:R-:W-:-:S04]  /*27a0*/  FFMA.FTZ R50, R37, R50, 0.0083824126049876213074 ;  /* 0x3c09566325327423 */ /* 0x000fc80000010032 */
[----:B------:R-:W-:-:S04]  /*27b0*/  FFMA.FTZ R50, R37, R50, 0.041667830199003219604 ;  /* 0x3d2aabe325327423 */ /* 0x000fc80000010032 */
[----:B------:R-:W-:Y:S01]  /*27c0*/  FFMA.FTZ R50, R37, R50, 0.16666397452354431152 ;  /* 0x3e2aa9f625327423 */ /* 0x000fe20000010032 */
[----:B------:R-:W-:-:S03]  /*27d0*/  FSETP.NEU.AND P6, PT, R44, 128, PT ;  /* 0x430000002c00780b */ /* 0x000fc60003fcd000 */
[----:B------:R-:W-:Y:S01]  /*27e0*/  FFMA.FTZ R50, R37, R50, 0.49999994039535522461 ;  /* 0x3efffffe25327423 */ /* 0x000fe20000010032 */
[----:B------:R-:W-:-:S03]  /*27f0*/  FSEL R44, R44, 127, P6 ;  /* 0x42fe00002c2c7808 */ /* 0x000fc60003000000 */
[----:B------:R-:W-:-:S04]  /*2800*/  FMUL R50, R37, R50 ;  /* 0x0000003225327220 */ /* 0x000fc80000400000 */
[----:B------:R-:W-:Y:S02]  /*2810*/  FFMA.FTZ R50, R37, R50, R37 ;  /* 0x0000003225327223 */ /* 0x000fe40000010025 */
[----:B------:R-:W0:Y:S01]  /*2820*/  MUFU.EX2 R37, R44 ;  /* 0x0000002c00257308 */ /* 0x000e220000000800 */
[----:B------:R-:W-:-:S04]  /*2830*/  FSETP.GT.AND P2, PT, R25, RZ, PT ;  /* 0x000000ff1900720b */ /* 0x000fc80003f44000 */
[----:B------:R-:W-:Y:S01]  /*2840*/  FSEL R46, R25, R46, P2 ;  /* 0x0000002e192e7208 */ /* 0x000fe20001000000 */
[----:B------:R-:W-:Y:S01]  /*2850*/  FMUL R25, R8, 1.4426950216293334961 ;  /* 0x3fb8aa3b08197820 */ /* 0x000fe20000400000 */
[----:B------:R-:W-:-:S05]  /*2860*/  FSETP.NEU.AND P4, PT, R43, RZ, PT ;  /* 0x000000ff2b00720b */ /* 0x000fca0003f8d000 */
[----:B------:R-:W1:Y:S01]  /*2870*/  FRND R25, R25 ;  /* 0x0000001900197307 */ /* 0x000e620000201000 */
[----:B0-----:R-:W-:-:S04]  /*2880*/  FADD R54, R37, -1 ;  /* 0xbf80000025367421 */ /* 0x001fc80000000000 */
[----:B------:R-:W-:Y:S01]  /*2890*/  FFMA.FTZ R50, R37, R50, R54 ;  /* 0x0000003225327223 */ /* 0x000fe20000010036 */
[----:B------:R-:W-:Y:S01]  /*28a0*/  FSETP.GT.AND P5, PT, R44, 128, PT ;  /* 0x430000002c00780b */ /* 0x000fe20003fa4000 */
[----:B------:R-:W-:Y:S02]  /*28b0*/  FADD.FTZ R37, |R8|, -RZ ;  /* 0x800000ff08257221 */ /* 0x000fe40000010200 */
[----:B------:R-:W-:Y:S01]  /*28c0*/  @!P6 FADD R50, R50, R50 ;  /* 0x000000323232e221 */ /* 0x000fe20000000000 */
[----:B------:R-:W-:Y:S02]  /*28d0*/  FSETP.GEU.AND P2, PT, R44, -25, PT ;  /* 0xc1c800002c00780b */ /* 0x000fe40003f4e000 */
[----:B------:R-:W-:Y:S02]  /*28e0*/  FSETP.GEU.AND P6, PT, R37, 0.40999999642372131348, PT ;  /* 0x3ed1eb852500780b */ /* 0x000fe40003fce000 */
[----:B------:R-:W-:Y:S01]  /*28f0*/  FSEL R50, R50, +INF , !P5 ;  /* 0x7f80000032327808 */ /* 0x000fe20006800000 */
[----:B------:R-:W-:Y:S01]  /*2900*/  FADD R44, R43, R43 ;  /* 0x0000002b2b2c7221 */ /* 0x000fe20000000000 */
[----:B-1----:R-:W-:-:S02]  /*2910*/  FSEL R37, R25, RZ, P6 ;  /* 0x000000ff19257208 */ /* 0x002fc40003000000 */
[----:B------:R-:W-:Y:S02]  /*2920*/  @P4 FSEL R44, R50, -1, P2 ;  /* 0xbf800000322c4808 */ /* 0x000fe40001000000 */
[----:B------:R-:W-:-:S04]  /*2930*/  FSETP.GT.AND P2, PT, R43, RZ, PT ;  /* 0x000000ff2b00720b */ /* 0x000fc80003f44000 */
[----:B------:R-:W-:Y:S01]  /*2940*/  FSEL R43, R43, R44, P2 ;  /* 0x0000002c2b2b7208 */ /* 0x000fe20001000000 */
[----:B------:R-:W-:-:S04]  /*2950*/  FFMA.FTZ R44, -R37, 0.693145751953125, R8 ;  /* 0x3f317200252c7823 */ /* 0x000fc80000010108 */
[C---:B------:R-:W-:Y:S01]  /*2960*/  FFMA.FTZ R44, -R37.reuse, 1.428606765330187045e-06, R44 ;  /* 0x35bfbe8e252c7823 */ /* 0x040fe2000001012c */
[----:B------:R-:W-:-:S03]  /*2970*/  FSETP.NEU.AND P2, PT, R37, 128, PT ;  /* 0x430000002500780b */ /* 0x000fc60003f4d000 */
[----:B------:R-:W-:Y:S01]  /*2980*/  FFMA.FTZ R25, R44, R5, 0.0083824126049876213074 ;  /* 0x3c0956632c197423 */ /* 0x000fe20000010005 */
[----:B------:R-:W-:-:S03]  /*2990*/  FSETP.GT.AND P4, PT, R23, RZ, PT ;  /* 0x000000ff1700720b */ /* 0x000fc60003f84000 */
[C---:B------:R-:W-:Y:S01]  /*29a0*/  FFMA.FTZ R39, R44.reuse, R25, 0.041667830199003219604 ;  /* 0x3d2aabe32c277423 */ /* 0x040fe20000010019 */
[----:B------:R-:W-:Y:S02]  /*29b0*/  FSEL R37, R37, 127, P2 ;  /* 0x42fe000025257808 */ /* 0x000fe40001000000 */
[----:B------:R-:W-:Y:S01]  /*29c0*/  FSEL R52, R23, R52, P4 ;  /* 0x0000003417347208 */ /* 0x000fe20002000000 */
[C---:B------:R-:W-:Y:S01]  /*29d0*/  FFMA.FTZ R39, R44.reuse, R39, 0.16666397452354431152 ;  /* 0x3e2aa9f62c277423 */ /* 0x040fe20000010027 */
[----:B------:R-:W-:Y:S01]  /*29e0*/  FMUL R23, R49, 1.4426950216293334961 ;  /* 0x3fb8aa3b31177820 */ /* 0x000fe20000400000 */
[----:B------:R-:W0:Y:S02]  /*29f0*/  MUFU.EX2 R25, R37 ;  /* 0x0000002500197308 */ /* 0x000e240000000800 */
[----:B------:R-:W-:-:S04]  /*2a00*/  FFMA.FTZ R39, R44, R39, 0.49999994039535522461 ;  /* 0x3efffffe2c277423 */ /* 0x000fc80000010027 */
[C---:B------:R-:W-:Y:S02]  /*2a10*/  FMUL R39, R44.reuse, R39 ;  /* 0x000000272c277220 */ /* 0x040fe40000400000 */
[----:B------:R-:W1:Y:S01]  /*2a20*/  FRND R23, R23 ;  /* 0x0000001700177307 */ /* 0x000e620000201000 */
[----:B------:R-:W-:Y:S01]  /*2a30*/  FSETP.NEU.AND P4, PT, R27, RZ, PT ;  /* 0x000000ff1b00720b */ /* 0x000fe20003f8d000 */
[----:B------:R-:W-:Y:S01]  /*2a40*/  FFMA.FTZ R44, R44, R39, R44 ;  /* 0x000000272c2c7223 */ /* 0x000fe2000001002c */
[----:B------:R-:W-:Y:S01]  /*2a50*/  FADD.FTZ R39, |R49|, -RZ ;  /* 0x800000ff31277221 */ /* 0x000fe20000010200 */
[----:B------:R-:W-:Y:S01]  /*2a60*/  @!P3 FADD R13, R13, R13 ;  /* 0x0000000d0d0db221 */ /* 0x000fe20000000000 */
[----:B------:R-:W-:Y:S01]  /*2a70*/  FSETP.GT.AND P3, PT, R16, 128, PT ;  /* 0x430000001000780b */ /* 0x000fe20003f64000 */
[----:B0-----:R-:W-:Y:S02]  /*2a80*/  FADD R50, R25, -1 ;  /* 0xbf80000019327421 */ /* 0x001fe40000000000 */
[----:B------:R-:W-:-:S02]  /*2a90*/  FSETP.GEU.AND P5, PT, R39, 0.40999999642372131348, PT ;  /* 0x3ed1eb852700780b */ /* 0x000fc40003fae000 */
[----:B------:R-:W-:Y:S01]  /*2aa0*/  FSETP.GEU.AND P6, PT, R16, -25, PT ;  /* 0xc1c800001000780b */ /* 0x000fe20003fce000 */
[----:B------:R-:W-:Y:S01]  /*2ab0*/  FFMA.FTZ R25, R25, R44, R50 ;  /* 0x0000002c19197223 */ /* 0x000fe20000010032 */
[----:B------:R-:W-:Y:S02]  /*2ac0*/  FSEL R13, R13, +INF , !P3 ;  /* 0x7f8000000d0d7808 */ /* 0x000fe40005800000 */
[----:B-1----:R-:W-:Y:S01]  /*2ad0*/  FSEL R50, R23, RZ, P5 ;  /* 0x000000ff17327208 */ /* 0x002fe20002800000 */
[----:B------:R-:W-:Y:S01]  /*2ae0*/  FADD R44, R27, R27 ;  /* 0x0000001b1b2c7221 */ /* 0x000fe20000000000 */
[----:B------:R-:W-:Y:S01]  /*2af0*/  HFMA2.MMA R23, -RZ, RZ, 0.83837890625, -4044 ;  /* 0x3ab5ebe6ff177435 */ /* 0x000fe200000001ff */
[----:B------:R-:W-:Y:S02]  /*2b00*/  @P4 FSEL R44, R13, -1, P6 ;  /* 0xbf8000000d2c4808 */ /* 0x000fe40003000000 */
[----:B------:R-:W-:-:S04]  /*2b10*/  FFMA.FTZ R13, -R50, 0.693145751953125, R49 ;  /* 0x3f317200320d7823 */ /* 0x000fc80000010131 */
[----:B------:R-:W-:-:S04]  /*2b20*/  FFMA.FTZ R16, -R50, 1.428606765330187045e-06, R13 ;  /* 0x35bfbe8e32107823 */ /* 0x000fc8000001010d */
[----:B------:R-:W-:Y:S01]  /*2b30*/  FFMA.FTZ R23, R16, R23, 0.0083824126049876213074 ;  /* 0x3c09566310177423 */ /* 0x000fe20000010017 */
[----:B------:R-:W-:-:S03]  /*2b40*/  FSETP.NEU.AND P3, PT, R50, 128, PT ;  /* 0x430000003200780b */ /* 0x000fc60003f6d000 */
[----:B------:R-:W-:Y:S01]  /*2b50*/  FFMA.FTZ R39, R16, R23, 0.041667830199003219604 ;  /* 0x3d2aabe310277423 */ /* 0x000fe20000010017 */
[----:B------:R-:W-:-:S03]  /*2b60*/  FSEL R13, R50, 127, P3 ;  /* 0x42fe0000320d7808 */ /* 0x000fc60001800000 */
[C---:B------:R-:W-:Y:S01]  /*2b70*/  FFMA.FTZ R39, R16.reuse, R39, 0.16666397452354431152 ;  /* 0x3e2aa9f610277423 */ /* 0x040fe20000010027 */
[----:B------:R-:W0:Y:S03]  /*2b80*/  MUFU.EX2 R23, R13 ;  /* 0x0000000d00177308 */ /* 0x000e260000000800 */
[----:B------:R-:W-:-:S04]  /*2b90*/  FFMA.FTZ R39, R16, R39, 0.49999994039535522461 ;  /* 0x3efffffe10277423 */ /* 0x000fc80000010027 */
[----:B------:R-:W-:-:S04]  /*2ba0*/  FMUL R39, R16, R39 ;  /* 0x0000002710277220 */ /* 0x000fc80000400000 */
[----:B------:R-:W-:Y:S01]  /*2bb0*/  FFMA.FTZ R16, R16, R39, R16 ;  /* 0x0000002710107223 */ /* 0x000fe20000010010 */
[----:B------:R-:W-:Y:S01]  /*2bc0*/  FMUL R39, R19, 1.4426950216293334961 ;  /* 0x3fb8aa3b13277820 */ /* 0x000fe20000400000 */
[----:B0-----:R-:W-:-:S05]  /*2bd0*/  FADD R50, R23, -1 ;  /* 0xbf80000017327421 */ /* 0x001fca0000000000 */
[----:B------:R-:W0:Y:S01]  /*2be0*/  FRND R39, R39 ;  /* 0x0000002700277307 */ /* 0x000e220000201000 */
[----:B------:R-:W-:Y:S01]  /*2bf0*/  FFMA.FTZ R16, R23, R16, R50 ;  /* 0x0000001017107223 */ /* 0x000fe20000010032 */
        /* <DEDUP_REMOVED lines=10> */
[----:B------:R-:W-:-:S04]  /*2ca0*/  FFMA.FTZ R44, R23, R44, 0.16666397452354431152 ;  /* 0x3e2aa9f6172c7423 */ /* 0x000fc8000001002c */
[----:B------:R-:W-:Y:S01]  /*2cb0*/  FFMA.FTZ R44, R23, R44, 0.49999994039535522461 ;  /* 0x3efffffe172c7423 */ /* 0x000fe2000001002c */
[----:B------:R-:W-:-:S03]  /*2cc0*/  FSETP.NEU.AND P6, PT, R50, 128, PT ;  /* 0x430000003200780b */ /* 0x000fc60003fcd000 */
[----:B------:R-:W-:-:S04]  /*2cd0*/  FMUL R44, R23, R44 ;  /* 0x0000002c172c7220 */ /* 0x000fc80000400000 */
[----:B------:R-:W-:Y:S01]  /*2ce0*/  FFMA.FTZ R39, R23, R44, R23 ;  /* 0x0000002c17277223 */ /* 0x000fe20000010017 */
[----:B------:R-:W-:-:S04]  /*2cf0*/  FSEL R23, R50, 127, P6 ;  /* 0x42fe000032177808 */ /* 0x000fc80003000000 */
[----:B------:R-:W0:Y:S01]  /*2d00*/  MUFU.EX2 R44, R23 ;  /* 0x00000017002c7308 */ /* 0x000e220000000800 */
[----:B------:R-:W-:Y:S01]  /*2d10*/  FSETP.NEU.AND P4, PT, R49, RZ, PT ;  /* 0x000000ff3100720b */ /* 0x000fe20003f8d000 */
[----:B------:R-:W-:Y:S01]  /*2d20*/  @!P3 FADD R16, R16, R16 ;  /* 0x000000101010b221 */ /* 0x000fe20000000000 */
[C---:B------:R-:W-:Y:S02]  /*2d30*/  FSETP.GT.AND P3, PT, R13.reuse, 128, PT ;  /* 0x430000000d00780b */ /* 0x040fe40003f64000 */
[----:B------:R-:W-:Y:S02]  /*2d40*/  FSETP.GEU.AND P5, PT, R13, -25, PT ;  /* 0xc1c800000d00780b */ /* 0x000fe40003fae000 */
[----:B------:R-:W-:Y:S01]  /*2d50*/  FSEL R16, R16, +INF , !P3 ;  /* 0x7f80000010107808 */ /* 0x000fe20005800000 */
[----:B0-----:R-:W-:-:S04]  /*2d60*/  FADD R13, R44, -1 ;  /* 0xbf8000002c0d7421 */ /* 0x001fc80000000000 */
[----:B------:R-:W-:Y:S01]  /*2d70*/  FFMA.FTZ R39, R44, R39, R13 ;  /* 0x000000272c277223 */ /* 0x000fe2000001000d */
[----:B------:R-:W-:Y:S01]  /*2d80*/  FMUL R13, R20, 1.4426950216293334961 ;  /* 0x3fb8aa3b140d7820 */ /* 0x000fe20000400000 */
[----:B------:R-:W-:Y:S01]  /*2d90*/  FADD R50, R49, R49 ;  /* 0x0000003131327221 */ /* 0x000fe20000000000 */
[----:B------:R-:W-:Y:S02]  /*2da0*/  @P4 FSEL R50, R16, -1, P5 ;  /* 0xbf80000010324808 */ /* 0x000fe40002800000 */
[----:B------:R-:W-:Y:S02]  /*2db0*/  FSETP.NEU.AND P4, PT, R19, RZ, PT ;  /* 0x000000ff1300720b */ /* 0x000fe40003f8d000 */
[----:B------:R-:W0:Y:S01]  /*2dc0*/  FRND R13, R13 ;  /* 0x0000000d000d7307 */ /* 0x000e220000201000 */
[----:B------:R-:W-:Y:S01]  /*2dd0*/  @!P6 FADD R39, R39, R39 ;  /* 0x000000272727e221 */ /* 0x000fe20000000000 */
[C---:B------:R-:W-:Y:S01]  /*2de0*/  FSETP.GT.AND P5, PT, R23.reuse, 128, PT ;  /* 0x430000001700780b */ /* 0x040fe20003fa4000 */
[----:B------:R-:W-:Y:S01]  /*2df0*/  FADD.FTZ R16, |R20|, -RZ ;  /* 0x800000ff14107221 */ /* 0x000fe20000010200 */
[----:B------:R-:W-:-:S02]  /*2e00*/  FSETP.GEU.AND P3, PT, R23, -25, PT ;  /* 0xc1c800001700780b */ /* 0x000fc40003f6e000 */
[----:B------:R-:W-:Y:S02]  /*2e10*/  FSEL R39, R39, +INF , !P5 ;  /* 0x7f80000027277808 */ /* 0x000fe40006800000 */
[----:B------:R-:W-:Y:S01]  /*2e20*/  FSETP.GEU.AND P6, PT, R16, 0.40999999642372131348, PT ;  /* 0x3ed1eb851000780b */ /* 0x000fe20003fce000 */
[----:B------:R-:W-:Y:S02]  /*2e30*/  FADD R44, R19, R19 ;  /* 0x00000013132c7221 */ /* 0x000fe40000000000 */
[----:B------:R-:W-:Y:S02]  /*2e40*/  @P4 FSEL R44, R39, -1, P3 ;  /* 0xbf800000272c4808 */ /* 0x000fe40001800000 */
[----:B0-----:R-:W-:Y:S02]  /*2e50*/  FSEL R39, R13, RZ, P6 ;  /* 0x000000ff0d277208 */ /* 0x001fe40003000000 */
[----:B------:R-:W-:-:S03]  /*2e60*/  FSETP.GT.AND P3, PT, R19, RZ, PT ;  /* 0x000000ff1300720b */ /* 0x000fc60003f64000 */
[----:B------:R-:W-:Y:S01]  /*2e70*/  FFMA.FTZ R16, -R39, 0.693145751953125, R20 ;  /* 0x3f31720027107823 */ /* 0x000fe20000010114 */
[----:B------:R-:W-:Y:S02]  /*2e80*/  FSEL R44, R19, R44, P3 ;  /* 0x0000002c132c7208 */ /* 0x000fe40001800000 */
[C---:B------:R-:W-:Y:S01]  /*2e90*/  FSETP.NEU.AND P3, PT, R39.reuse, 128, PT ;  /* 0x430000002700780b */ /* 0x040fe20003f6d000 */
[----:B------:R-:W-:-:S03]  /*2ea0*/  FFMA.FTZ R16, -R39, 1.428606765330187045e-06, R16 ;  /* 0x35bfbe8e27107823 */ /* 0x000fc60000010110 */
[----:B------:R-:W-:Y:S01]  /*2eb0*/  FSEL R39, R39, 127, P3 ;  /* 0x42fe000027277808 */ /* 0x000fe20001800000 */
[----:B------:R-:W-:-:S03]  /*2ec0*/  FFMA.FTZ R13, R16, R5, 0.0083824126049876213074 ;  /* 0x3c095663100d7423 */ /* 0x000fc60000010005 */
[----:B------:R-:W0:Y:S01]  /*2ed0*/  MUFU.EX2 R23, R39 ;  /* 0x0000002700177308 */ /* 0x000e220000000800 */
[----:B------:R-:W-:-:S04]  /*2ee0*/  FFMA.FTZ R13, R16, R13, 0.041667830199003219604 ;  /* 0x3d2aabe3100d7423 */ /* 0x000fc8000001000d */
[----:B------:R-:W-:Y:S01]  /*2ef0*/  FFMA.FTZ R13, R16, R13, 0.16666397452354431152 ;  /* 0x3e2aa9f6100d7423 */ /* 0x000fe2000001000d */
[----:B------:R-:W-:-:S03]  /*2f00*/  FSETP.NEU.AND P4, PT, R47, RZ, PT ;  /* 0x000000ff2f00720b */ /* 0x000fc60003f8d000 */
[----:B------:R-:W-:Y:S01]  /*2f10*/  FFMA.FTZ R13, R16, R13, 0.49999994039535522461 ;  /* 0x3efffffe100d7423 */ /* 0x000fe2000001000d */
[----:B------:R-:W-:Y:S01]  /*2f20*/  @!P0 FADD R18, R18, R18 ;  /* 0x0000001212128221 */ /* 0x000fe20000000000 */
[----:B------:R-:W-:Y:S02]  /*2f30*/  FSETP.GT.AND P0, PT, R33, 128, PT ;  /* 0x430000002100780b */ /* 0x000fe40003f04000 */
[----:B------:R-:W-:Y:S01]  /*2f40*/  FMUL R13, R16, R13 ;  /* 0x0000000d100d7220 */ /* 0x000fe20000400000 */
[----:B0-----:R-:W-:-:S03]  /*2f50*/  FADD R54, R23, -1 ;  /* 0xbf80000017367421 */ /* 0x001fc60000000000 */
[----:B------:R-:W-:Y:S01]  /*2f60*/  FFMA.FTZ R16, R16, R13, R16 ;  /* 0x0000000d10107223 */ /* 0x000fe20000010010 */
[----:B------:R-:W-:Y:S02]  /*2f70*/  FSETP.GEU.AND P5, PT, R33, -25, PT ;  /* 0xc1c800002100780b */ /* 0x000fe40003fae000 */
[----:B------:R-:W-:Y:S01]  /*2f80*/  FSEL R18, R18, +INF , !P0 ;  /* 0x7f80000012127808 */ /* 0x000fe20004000000 */
[----:B------:R-:W-:Y:S01]  /*2f90*/  FFMA.FTZ R23, R23, R16, R54 ;  /* 0x0000001017177223 */ /* 0x000fe20000010036 */
[----:B------:R-:W-:Y:S02]  /*2fa0*/  FADD R54, R47, R47 ;  /* 0x0000002f2f367221 */ /* 0x000fe40000000000 */
[----:B------:R-:W-:Y:S01]  /*2fb0*/  @P4 FSEL R54, R18, -1, P5 ;  /* 0xbf80000012364808 */ /* 0x000fe20002800000 */
[----:B------:R-:W-:-:S06]  /*2fc0*/  FMUL R18, R22, 1.4426950216293334961 ;  /* 0x3fb8aa3b16127820 */ /* 0x000fcc0000400000 */
[----:B------:R-:W0:Y:S01]  /*2fd0*/  FRND R18, R18 ;  /* 0x0000001200127307 */ /* 0x000e220000201000 */
[----:B------:R-:W-:-:S05]  /*2fe0*/  FADD.FTZ R16, |R22|, -RZ ;  /* 0x800000ff16107221 */ /* 0x000fca0000010200 */
[----:B------:R-:W-:Y:S02]  /*2ff0*/  FSETP.GEU.AND P4, PT, R16, 0.40999999642372131348, PT ;  /* 0x3ed1eb851000780b */ /* 0x000fe40003f8e000 */
[----:B------:R-:W-:Y:S02]  /*3000*/  FSETP.GT.AND P0, PT, R17, RZ, PT ;  /* 0x000000ff1100720b */ /* 0x000fe40003f04000 */
[----:B0-----:R-:W-:Y:S02]  /*3010*/  FSEL R33, R18, RZ, P4 ;  /* 0x000000ff12217208 */ /* 0x001fe40002000000 */
[----:B------:R-:W-:-:S03]  /*3020*/  FSETP.GEU.AND P5, PT, R11, -25, PT ;  /* 0xc1c800000b00780b */ /* 0x000fc60003fae000 */
[----:B------:R-:W-:Y:S01]  /*3030*/  FFMA.FTZ R18, -R33, 0.693145751953125, R22 ;  /* 0x3f31720021127823 */ /* 0x000fe20000010116 */
[----:B------:R-:W-:-:S03]  /*3040*/  FSETP.GT.AND P4, PT, R11, 128, PT ;  /* 0x430000000b00780b */ /* 0x000fc60003f84000 */
[----:B------:R-:W-:Y:S01]  /*3050*/  FFMA.FTZ R11, -R33, 1.428606765330187045e-06, R18 ;  /* 0x35bfbe8e210b7823 */ /* 0x000fe20000010112 */
[----:B------:R-:W-:Y:S01]  /*3060*/  HFMA2.MMA R18, -RZ, RZ, 0.83837890625, -4044 ;  /* 0x3ab5ebe6ff127435 */ /* 0x000fe200000001ff */
[----:B------:R-:W-:Y:S02]  /*3070*/  FSEL R13, R17, R48, P0 ;  /* 0x00000030110d7208 */ /* 0x000fe40000000000 */
[----:B------:R-:W0:Y:S07]  /*3080*/  LDC.64 R16, c[0x0][0x250] ;  /* 0x00009400ff107b82 */ /* 0x000e2e0000000a00 */
[----:B------:R-:W-:-:S04]  /*3090*/  FFMA.FTZ R18, R11, R18, 0.0083824126049876213074 ;  /* 0x3c0956630b127423 */ /* 0x000fc80000010012 */
[----:B------:R-:W-:-:S04]  /*30a0*/  FFMA.FTZ R18, R11, R18, 0.041667830199003219604 ;  /* 0x3d2aabe30b127423 */ /* 0x000fc80000010012 */
[----:B------:R-:W-:-:S04]  /*30b0*/  FFMA.FTZ R18, R11, R18, 0.16666397452354431152 ;  /* 0x3e2aa9f60b127423 */ /* 0x000fc80000010012 */
[----:B------:R-:W-:Y:S01]  /*30c0*/  FFMA.FTZ R18, R11, R18, 0.49999994039535522461 ;  /* 0x3efffffe0b127423 */ /* 0x000fe20000010012 */
[----:B------:R-:W-:-:S03]  /*30d0*/  FSETP.GT.AND P0, PT, R47, RZ, PT ;  /* 0x000000ff2f00720b */ /* 0x000fc60003f04000 */
[----:B------:R-:W-:Y:S01]  /*30e0*/  FMUL R18, R11, R18 ;  /* 0x000000120b127220 */ /* 0x000fe20000400000 */
[----:B0-----:R-:W-:Y:S01]  /*30f0*/  IMAD.WIDE R16, R3, 0x4, R16 ;  /* 0x0000000403107825 */ /* 0x001fe200078e0210 */
[----:B------:R-:W-:-:S03]  /*3100*/  FSEL R47, R47, R54, P0 ;  /* 0x000000362f2f7208 */ /* 0x000fc60000000000 */
[----:B------:R-:W-:Y:S02]  /*3110*/  FFMA.FTZ R54, R11, R18, R11 ;  /* 0x000000120b367223 */ /* 0x000fe4000001000b */
[----:B------:R-:W2:Y:S01]  /*3120*/  LDG.E.EL.128 R16, desc[UR4][R16.64] ;  /* 0x0000000410107981 */ /* 0x000ea2000c2e1d00 */
[----:B------:R-:W-:Y:S01]  /*3130*/  FSETP.GT.AND P0, PT, R49, RZ, PT ;  /* 0x000000ff3100720b */ /* 0x000fe20003f04000 */
[----:B------:R-:W-:Y:S01]  /*3140*/  @!P1 FADD R15, R15, R15 ;  /* 0x0000000f0f0f9221 */ /* 0x000fe20000000000 */
[----:B------:R-:W-:Y:S02]  /*3150*/  FSETP.NEU.AND P1, PT, R29, RZ, PT ;  /* 0x000000ff1d00720b */ /* 0x000fe40003f2d000 */
[----:B------:R-:W-:Y:S02]  /*3160*/  FSEL R48, R49, R50, P0 ;  /* 0x0000003231307208 */ /* 0x000fe40000000000 */
[----:B------:R-:W-:Y:S01]  /*3170*/  FSETP.NEU.AND P0, PT, R33, 128, PT ;  /* 0x430000002100780b */ /* 0x000fe20003f0d000 */
[----:B------:R-:W-:-:S03]  /*3180*/  FMUL R49, R12, 1.4426950216293334961 ;  /* 0x3fb8aa3b0c317820 */ /* 0x000fc60000400000 */
[----:B------:R-:W-:Y:S01]  /*3190*/  FSEL R33, R33, 127, P0 ;  /* 0x42fe000021217808 */ /* 0x000fe20000000000 */
[----:B------:R-:W0:Y:S01]  /*31a0*/  FRND R11, R49 ;  /* 0x00000031000b7307 */ /* 0x000e220000201000 */
[----:B------:R-:W-:Y:S01]  /*31b0*/  FSEL R3, R15, +INF , !P4 ;  /* 0x7f8000000f037808 */ /* 0x000fe20006000000 */
[----:B------:R-:W-:-:S06]  /*31c0*/  FADD R50, R29, R29 ;  /* 0x0000001d1d327221 */ /* 0x000fcc0000000000 */
[----:B------:R-:W1:Y:S01]  /*31d0*/  MUFU.EX2 R15, R33 ;  /* 0x00000021000f7308 */ /* 0x000e620000000800 */
[----:B------:R-:W-:Y:S01]  /*31e0*/  @P1 FSEL R50, R3, -1, P5 ;  /* 0xbf80000003321808 */ /* 0x000fe20002800000 */
[----:B------:R-:W-:-:S05]  /*31f0*/  FADD.FTZ R3, |R12|, -RZ ;  /* 0x800000ff0c037221 */ /* 0x000fca0000010200 */
[----:B------:R-:W-:-:S04]  /*3200*/  FSETP.GEU.AND P5, PT, R3, 0.40999999642372131348, PT ;  /* 0x3ed1eb850300780b */ /* 0x000fc80003fae000 */
[----:B0-----:R-:W-:Y:S01]  /*3210*/  FSEL R11, R11, RZ, P5 ;  /* 0x000000ff0b0b7208 */ /* 0x001fe20002800000 */
[----:B-1----:R-:W-:-:S04]  /*3220*/  FADD R56, R15, -1 ;  /* 0xbf8000000f387421 */ /* 0x002fc80000000000 */
[----:B------:R-:W-:Y:S01]  /*3230*/  FFMA.FTZ R15, R15, R54, R56 ;  /* 0x000000360f0f7223 */ /* 0x000fe20000010038 */
[----:B------:R-:W-:-:S04]  /*3240*/  FFMA.FTZ R54, -R11, 0.693145751953125, R12 ;  /* 0x3f3172000b367823 */ /* 0x000fc8000001010c */
[----:B------:R-:W-:Y:S01]  /*3250*/  FFMA.FTZ R3, -R11, 1.428606765330187045e-06, R54 ;  /* 0x35bfbe8e0b037823 */ /* 0x000fe20000010136 */
[----:B------:R-:W-:-:S05]  /*3260*/  MOV R54, 0x3ab5ebe6 ;  /* 0x3ab5ebe600367802 */ /* 0x000fca0000000f00 */
[----:B------:R-:W-:Y:S01]  /*3270*/  FFMA.FTZ R54, R3, R54, 0.0083824126049876213074 ;  /* 0x3c09566303367423 */ /* 0x000fe20000010036 */
[----:B------:R-:W-:-:S03]  /*3280*/  FSETP.GT.AND P4, PT, R45, RZ, PT ;  /* 0x000000ff2d00720b */ /* 0x000fc60003f84000 */
[----:B------:R-:W-:Y:S01]  /*3290*/  FFMA.FTZ R54, R3, R54, 0.041667830199003219604 ;  /* 0x3d2aabe303367423 */ /* 0x000fe20000010036 */
[----:B------:R-:W-:Y:S02]  /*32a0*/  FSETP.GT.AND P1, PT, R29, RZ, PT ;  /* 0x000000ff1d00720b */ /* 0x000fe40003f24000 */
[----:B------:R-:W-:Y:S01]  /*32b0*/  FSEL R9, R45, R9, P4 ;  /* 0x000000092d097208 */ /* 0x000fe20002000000 */
[----:B------:R-:W-:Y:S01]  /*32c0*/  FFMA.FTZ R54, R3, R54, 0.16666397452354431152 ;  /* 0x3e2aa9f603367423 */ /* 0x000fe20000010036 */
[----:B------:R-:W-:Y:S02]  /*32d0*/  FSETP.NEU.AND P4, PT, R8, RZ, PT ;  /* 0x000000ff0800720b */ /* 0x000fe40003f8d000 */
[----:B------:R-:W-:Y:S01]  /*32e0*/  FSEL R50, R29, R50, P1 ;  /* 0x000000321d327208 */ /* 0x000fe20000800000 */
[----:B------:R-:W-:Y:S01]  /*32f0*/  FFMA.FTZ R54, R3, R54, 0.49999994039535522461 ;  /* 0x3efffffe03367423 */ /* 0x000fe20000010036 */
[----:B------:R-:W-:Y:S01]  /*3300*/  FSETP.NEU.AND P1, PT, R11, 128, PT ;  /* 0x430000000b00780b */ /* 0x000fe20003f2d000 */
[----:B------:R-:W-:Y:S01]  /*3310*/  @!P2 FADD R25, R25, R25 ;  /* 0x000000191919a221 */ /* 0x000fe20000000000 */
[----:B------:R-:W-:Y:S01]  /*3320*/  FSETP.GT.AND P2, PT, R37, 128, PT ;  /* 0x430000002500780b */ /* 0x000fe20003f44000 */
[----:B------:R-:W-:Y:S01]  /*3330*/  FMUL R54, R3, R54 ;  /* 0x0000003603367220 */ /* 0x000fe20000400000 */
[----:B------:R-:W-:-:S02]  /*3340*/  FSEL R11, R11, 127, P1 ;  /* 0x42fe00000b0b7808 */ /* 0x000fc40000800000 */
[----:B------:R-:W-:Y:S02]  /*3350*/  FSETP.GEU.AND P5, PT, R37, -25, PT ;  /* 0xc1c800002500780b */ /* 0x000fe40003fae000 */
[----:B------:R-:W-:Y:S01]  /*3360*/  FSEL R25, R25, +INF , !P2 ;  /* 0x7f80000019197808 */ /* 0x000fe20005000000 */
[----:B------:R-:W0:Y:S01]  /*3370*/  MUFU.EX2 R29, R11 ;  /* 0x0000000b001d7308 */ /* 0x000e220000000800 */
[----:B------:R-:W-:Y:S01]  /*3380*/  FFMA.FTZ R54, R3, R54, R3 ;  /* 0x0000003603367223 */ /* 0x000fe20000010003 */
[----:B------:R-:W-:Y:S01]  /*3390*/  FADD R3, R8, R8 ;  /* 0x0000000808037221 */ /* 0x000fe20000000000 */
[----:B------:R-:W-:Y:S01]  /*33a0*/  @P4 FSEL R3, R25, -1, P5 ;  /* 0xbf80000019034808 */ /* 0x000fe20002800000 */
[----:B------:R-:W-:-:S06]  /*33b0*/  FMUL R25, R10, 1.4426950216293334961 ;  /* 0x3fb8aa3b0a197820 */ /* 0x000fcc0000400000 */
[----:B------:R-:W1:Y:S01]  /*33c0*/  FRND R25, R25 ;  /* 0x0000001900197307 */ /* 0x000e620000201000 */
[----:B------:R-:W-:Y:S01]  /*33d0*/  FADD.FTZ R37, |R10|, -RZ ;  /* 0x800000ff0a257221 */ /* 0x000fe20000010200 */
[----:B0-----:R-:W-:-:S04]  /*33e0*/  FADD R56, R29, -1 ;  /* 0xbf8000001d387421 */ /* 0x001fc80000000000 */
[----:B------:R-:W-:Y:S01]  /*33f0*/  FSETP.GEU.AND P2, PT, R37, 0.40999999642372131348, PT ;  /* 0x3ed1eb852500780b */ /* 0x000fe20003f4e000 */
[----:B------:R-:W-:Y:S01]  /*3400*/  FFMA.FTZ R29, R29, R54, R56 ;  /* 0x000000361d1d7223 */ /* 0x000fe20000010038 */
[----:B------:R-:W-:-:S03]  /*3410*/  FSETP.GEU.AND P5, PT, R11, -25, PT ;  /* 0xc1c800000b00780b */ /* 0x000fc60003fae000 */
[----:B------:R-:W-:Y:S01]  /*3420*/  @!P1 FADD R29, R29, R29 ;  /* 0x0000001d1d1d9221 */ /* 0x000fe20000000000 */
[----:B------:R-:W-:Y:S02]  /*3430*/  FSETP.GT.AND P1, PT, R11, 128, PT ;  /* 0x430000000b00780b */ /* 0x000fe40003f24000 */
[----:B-1----:R-:W-:-:S05]  /*3440*/  FSEL R11, R25, RZ, P2 ;  /* 0x000000ff190b7208 */ /* 0x002fca0001000000 */
[----:B------:R-:W-:Y:S01]  /*3450*/  FFMA.FTZ R54, -R11, 0.693145751953125, R10 ;  /* 0x3f3172000b367823 */ /* 0x000fe2000001010a */
[----:B------:R-:W-:-:S03]  /*3460*/  FSETP.NEU.AND P4, PT, R12, RZ, PT ;  /* 0x000000ff0c00720b */ /* 0x000fc60003f8d000 */
[----:B------:R-:W-:Y:S01]  /*3470*/  FFMA.FTZ R25, -R11, 1.428606765330187045e-06, R54 ;  /* 0x35bfbe8e0b197823 */ /* 0x000fe20000010136 */
[----:B------:R-:W-:Y:S01]  /*3480*/  HFMA2.MMA R54, -RZ, RZ, 0.83837890625, -4044 ;  /* 0x3ab5ebe6ff367435 */ /* 0x000fe200000001ff */
[----:B------:R-:W-:Y:S02]  /*3490*/  FSEL R37, R29, +INF , !P1 ;  /* 0x7f8000001d257808 */ /* 0x000fe40004800000 */
[----:B------:R-:W-:Y:S01]  /*34a0*/  FSETP.NEU.AND P1, PT, R11, 128, PT ;  /* 0x430000000b00780b */ /* 0x000fe20003f2d000 */
[----:B------:R-:W-:-:S03]  /*34b0*/  FADD R29, R12, R12 ;  /* 0x0000000c0c1d7221 */ /* 0x000fc60000000000 */
[----:B------:R-:W-:-:S03]  /*34c0*/  FSEL R11, R11, 127, P1 ;  /* 0x42fe00000b0b7808 */ /* 0x000fc60000800000 */
[----:B------:R-:W-:Y:S01]  /*34d0*/  FFMA.FTZ R54, R25, R54, 0.0083824126049876213074 ;  /* 0x3c09566319367423 */ /* 0x000fe20000010036 */
[----:B------:R-:W-:Y:S02]  /*34e0*/  @P4 FSEL R29, R37, -1, P5 ;  /* 0xbf800000251d4808 */ /* 0x000fe40002800000 */
[----:B------:R-:W0:Y:S01]  /*34f0*/  MUFU.EX2 R37, R11 ;  /* 0x0000000b00257308 */ /* 0x000e220000000800 */
[----:B------:R-:W-:-:S04]  /*3500*/  FFMA.FTZ R54, R25, R54, 0.041667830199003219604 ;  /* 0x3d2aabe319367423 */ /* 0x000fc80000010036 */
[----:B------:R-:W-:-:S04]  /*3510*/  FFMA.FTZ R54, R25, R54, 0.16666397452354431152 ;  /* 0x3e2aa9f619367423 */ /* 0x000fc80000010036 */
[----:B------:R-:W-:-:S04]  /*3520*/  FFMA.FTZ R54, R25, R54, 0.49999994039535522461 ;  /* 0x3efffffe19367423 */ /* 0x000fc80000010036 */
[----:B------:R-:W-:Y:S01]  /*3530*/  FMUL R54, R25, R54 ;  /* 0x0000003619367220 */ /* 0x000fe20000400000 */
[----:B------:R-:W-:Y:S01]  /*3540*/  FMUL R45, R6, 1.4426950216293334961 ;  /* 0x3fb8aa3b062d7820 */ /* 0x000fe20000400000 */
[----:B0-----:R-:W-:Y:S02]  /*3550*/  FADD R56, R37, -1 ;  /* 0xbf80000025387421 */ /* 0x001fe40000000000 */
[----:B------:R-:W-:-:S04]  /*3560*/  FFMA.FTZ R54, R25, R54, R25 ;  /* 0x0000003619367223 */ /* 0x000fc80000010019 */
[----:B------:R-:W-:Y:S02]  /*3570*/  FFMA.FTZ R25, R37, R54, R56 ;  /* 0x0000003625197223 */ /* 0x000fe40000010038 */
[----:B------:R-:W0:Y:S01]  /*3580*/  FRND R37, R45 ;  /* 0x0000002d00257307 */ /* 0x000e220000201000 */
[----:B------:R-:W-:Y:S01]  /*3590*/  FADD.FTZ R49, |R6|, -RZ ;  /* 0x800000ff06317221 */ /* 0x000fe20000010200 */
[----:B------:R-:W-:-:S04]  /*35a0*/  FSETP.GT.AND P2, PT, R8, RZ, PT ;  /* 0x000000ff0800720b */ /* 0x000fc80003f44000 */
[----:B------:R-:W-:Y:S02]  /*35b0*/  FSETP.GEU.AND P5, PT, R49, 0.40999999642372131348, PT ;  /* 0x3ed1eb853100780b */ /* 0x000fe40003fae000 */
[----:B------:R-:W-:Y:S02]  /*35c0*/  FSEL R3, R8, R3, P2 ;  /* 0x0000000308037208 */ /* 0x000fe40001000000 */
[----:B0-----:R-:W-:Y:S02]  /*35d0*/  FSEL R37, R37, RZ, P5 ;  /* 0x000000ff25257208 */ /* 0x001fe40002800000 */
[----:B------:R-:W-:-:S03]  /*35e0*/  MOV R49, 0x3ab5ebe6 ;  /* 0x3ab5ebe600317802 */ /* 0x000fc60000000f00 */
[----:B------:R-:W-:Y:S01]  /*35f0*/  FFMA.FTZ R8, -R37, 0.693145751953125, R6 ;  /* 0x3f31720025087823 */ /* 0x000fe20000010106 */
[----:B------:R-:W-:-:S03]  /*3600*/  FSETP.GT.AND P4, PT, R12, RZ, PT ;  /* 0x000000ff0c00720b */ /* 0x000fc60003f84000 */
[C---:B------:R-:W-:Y:S01]  /*3610*/  FFMA.FTZ R8, -R37.reuse, 1.428606765330187045e-06, R8 ;  /* 0x35bfbe8e25087823 */ /* 0x040fe20000010108 */
[C---:B------:R-:W-:Y:S02]  /*3620*/  FSETP.NEU.AND P2, PT, R37.reuse, 128, PT ;  /* 0x430000002500780b */ /* 0x040fe40003f4d000 */
[----:B------:R-:W-:Y:S01]  /*3630*/  FSEL R29, R12, R29, P4 ;  /* 0x0000001d0c1d7208 */ /* 0x000fe20002000000 */
[----:B------:R-:W-:Y:S01]  /*3640*/  FFMA.FTZ R45, R8, R49, 0.0083824126049876213074 ;  /* 0x3c095663082d7423 */ /* 0x000fe20000010031 */
[----:B------:R-:W-:-:S03]  /*3650*/  FSEL R12, R37, 127, P2 ;  /* 0x42fe0000250c7808 */ /* 0x000fc60001000000 */
[C---:B------:R-:W-:Y:S02]  /*3660*/  FFMA.FTZ R37, R8.reuse, R45, 0.041667830199003219604 ;  /* 0x3d2aabe308257423 */ /* 0x040fe4000001002d */
[----:B------:R-:W0:Y:S02]  /*3670*/  MUFU.EX2 R45, R12 ;  /* 0x0000000c002d7308 */ /* 0x000e240000000800 */
[----:B------:R-:W-:-:S04]  /*3680*/  FFMA.FTZ R37, R8, R37, 0.16666397452354431152 ;  /* 0x3e2aa9f608257423 */ /* 0x000fc80000010025 */
[----:B------:R-:W-:-:S04]  /*3690*/  FFMA.FTZ R37, R8, R37, 0.49999994039535522461 ;  /* 0x3efffffe08257423 */ /* 0x000fc80000010025 */
[----:B------:R-:W-:-:S04]  /*36a0*/  FMUL R37, R8, R37 ;  /* 0x0000002508257220 */ /* 0x000fc80000400000 */
[----:B------:R-:W-:Y:S01]  /*36b0*/  FFMA.FTZ R8, R8, R37, R8 ;  /* 0x0000002508087223 */ /* 0x000fe20000010008 */
[----:B0-----:R-:W-:Y:S01]  /*36c0*/  FADD R54, R45, -1 ;  /* 0xbf8000002d367421 */ /* 0x001fe20000000000 */
[----:B------:R-:W-:-:S03]  /*36d0*/  FMUL R37, R31, 1.4426950216293334961 ;  /* 0x3fb8aa3b1f257820 */ /* 0x000fc60000400000 */
[----:B------:R-:W-:Y:S02]  /*36e0*/  FFMA.FTZ R45, R45, R8, R54 ;  /* 0x000000082d2d7223 */ /* 0x000fe40000010036 */
[----:B------:R-:W0:Y:S01]  /*36f0*/  FRND R8, R37 ;  /* 0x0000002500087307 */ /* 0x000e220000201000 */
[----:B------:R-:W-:Y:S01]  /*3700*/  FADD.FTZ R49, |R31|, -RZ ;  /* 0x800000ff1f317221 */ /* 0x000fe20000010200 */
[----:B------:R-:W-:-:S04]  /*3710*/  FSETP.NEU.AND P4, PT, R10, RZ, PT ;  /* 0x000000ff0a00720b */ /* 0x000fc80003f8d000 */
[----:B------:R-:W-:Y:S01]  /*3720*/  FSETP.GEU.AND P5, PT, R49, 0.40999999642372131348, PT ;  /* 0x3ed1eb853100780b */ /* 0x000fe20003fae000 */
[----:B------:R-:W-:Y:S01]  /*3730*/  @!P1 FADD R25, R25, R25 ;  /* 0x0000001919199221 */ /* 0x000fe20000000000 */
[C---:B------:R-:W-:Y:S02]  /*3740*/  FSETP.GT.AND P1, PT, R11.reuse, 128, PT ;  /* 0x430000000b00780b */ /* 0x040fe40003f24000 */
[----:B------:R-:W-:Y:S02]  /*3750*/  FSETP.GEU.AND P6, PT, R11, -25, PT ;  /* 0xc1c800000b00780b */ /* 0x000fe40003fce000 */
[----:B0-----:R-:W-:Y:S02]  /*3760*/  FSEL R8, R8, RZ, P5 ;  /* 0x000000ff08087208 */ /* 0x001fe40002800000 */
[----:B------:R-:W-:-:S03]  /*3770*/  FSEL R25, R25, +INF , !P1 ;  /* 0x7f80000019197808 */ /* 0x000fc60004800000 */
[----:B------:R-:W-:Y:S01]  /*3780*/  FFMA.FTZ R11, -R8, 0.693145751953125, R31 ;  /* 0x3f317200080b7823 */ /* 0x000fe2000001011f */
[----:B------:R-:W-:-:S03]  /*3790*/  FADD R49, R10, R10 ;  /* 0x0000000a0a317221 */ /* 0x000fc60000000000 */
[----:B------:R-:W-:Y:S01]  /*37a0*/  FFMA.FTZ R54, -R8, 1.428606765330187045e-06, R11 ;  /* 0x35bfbe8e08367823 */ /* 0x000fe2000001010b */
[----:B------:R-:W-:Y:S02]  /*37b0*/  @P4 FSEL R49, R25, -1, P6 ;  /* 0xbf80000019314808 */ /* 0x000fe40003000000 */
[----:B------:R-:W-:Y:S01]  /*37c0*/  FSETP.GT.AND P1, PT, R10, RZ, PT ;  /* 0x000000ff0a00720b */ /* 0x000fe20003f24000 */
[----:B------:R-:W-:Y:S01]  /*37d0*/  FFMA.FTZ R11, R54, R5, 0.0083824126049876213074 ;  /* 0x3c095663360b7423 */ /* 0x000fe20000010005 */
[----:B------:R-:W-:Y:S01]  /*37e0*/  FSETP.NEU.AND P4, PT, R6, RZ, PT ;  /* 0x000000ff0600720b */ /* 0x000fe20003f8d000 */
[----:B------:R-:W-:Y:S01]  /*37f0*/  @!P2 FADD R45, R45, R45 ;  /* 0x0000002d2d2da221 */ /* 0x000fe20000000000 */
[----:B------:R-:W-:Y:S01]  /*3800*/  FSEL R37, R10, R49, P1 ;  /* 0x000000310a257208 */ /* 0x000fe20000800000 */
[----:B------:R-:W-:Y:S01]  /*3810*/  FFMA.FTZ R11, R54, R11, 0.041667830199003219604 ;  /* 0x3d2aabe3360b7423 */ /* 0x000fe2000001000b */
[----:B------:R-:W-:-:S03]  /*3820*/  FSETP.GT.AND P1, PT, R12, 128, PT ;  /* 0x430000000c00780b */ /* 0x000fc60003f24000 */
[----:B------:R-:W-:Y:S01]  /*3830*/  FFMA.FTZ R25, R54, R11, 0.16666397452354431152 ;  /* 0x3e2aa9f636197423 */ /* 0x000fe2000001000b */
[----:B------:R-:W-:Y:S02]  /*3840*/  FSEL R45, R45, +INF , !P1 ;  /* 0x7f8000002d2d7808 */ /* 0x000fe40004800000 */
[----:B------:R-:W-:Y:S01]  /*3850*/  FSETP.NEU.AND P1, PT, R22, RZ, PT ;  /* 0x000000ff1600720b */ /* 0x000fe20003f2d000 */
[----:B------:R-:W-:Y:S01]  /*3860*/  FFMA.FTZ R25, R54, R25, 0.49999994039535522461 ;  /* 0x3efffffe36197423 */ /* 0x000fe20000010019 */
[----:B------:R-:W-:Y:S01]  /*3870*/  FSETP.GEU.AND P2, PT, R12, -25, PT ;  /* 0xc1c800000c00780b */ /* 0x000fe20003f4e000 */
[----:B------:R-:W-:Y:S01]  /*3880*/  @!P0 FADD R15, R15, R15 ;  /* 0x0000000f0f0f8221 */ /* 0x000fe20000000000 */
[----:B------:R-:W-:Y:S01]  /*3890*/  FADD R11, R6, R6 ;  /* 0x00000006060b7221 */ /* 0x000fe20000000000 */
[----:B------:R-:W-:Y:S01]  /*38a0*/  FSETP.GT.AND P0, PT, R33, 128, PT ;  /* 0x430000002100780b */ /* 0x000fe20003f04000 */
[----:B------:R-:W-:Y:S01]  /*38b0*/  FMUL R25, R54, R25 ;  /* 0x0000001936197220 */ /* 0x000fe20000400000 */
[----:B------:R-:W-:-:S02]  /*38c0*/  @P4 FSEL R11, R45, -1, P2 ;  /* 0xbf8000002d0b4808 */ /* 0x000fc40001000000 */
[----:B------:R-:W-:Y:S01]  /*38d0*/  FSETP.NEU.AND P2, PT, R20, RZ, PT ;  /* 0x000000ff1400720b */ /* 0x000fe20003f4d000 */
[----:B------:R-:W-:Y:S01]  /*38e0*/  @!P3 FADD R23, R23, R23 ;  /* 0x000000171717b221 */ /* 0x000fe20000000000 */
[----:B------:R-:W-:Y:S02]  /*38f0*/  FSETP.GEU.AND P4, PT, R33, -25, PT ;  /* 0xc1c800002100780b */ /* 0x000fe40003f8e000 */
[----:B------:R-:W-:Y:S01]  /*3900*/  FSEL R15, R15, +INF , !P0 ;  /* 0x7f8000000f0f7808 */ /* 0x000fe20004000000 */
[----:B------:R-:W-:Y:S01]  /*3910*/  FFMA.FTZ R10, R54, R25, R54 ;  /* 0x00000019360a7223 */ /* 0x000fe20000010036 */
[----:B------:R-:W-:Y:S01]  /*3920*/  FSETP.GT.AND P0, PT, R39, 128, PT ;  /* 0x430000002700780b */ /* 0x000fe20003f04000 */
[----:B------:R-:W-:Y:S01]  /*3930*/  FMUL R12, R30, 1.4426950216293334961 ;  /* 0x3fb8aa3b1e0c7820 */ /* 0x000fe20000400000 */
[----:B------:R-:W-:Y:S01]  /*3940*/  FADD R25, R22, R22 ;  /* 0x0000001616197221 */ /* 0x000fe20000000000 */
[----:B------:R-:W-:Y:S02]  /*3950*/  @P1 FSEL R25, R15, -1, P4 ;  /* 0xbf8000000f191808 */ /* 0x000fe40002000000 */
[----:B------:R-:W-:-:S02]  /*3960*/  FSEL R15, R23, +INF , !P0 ;  /* 0x7f800000170f7808 */ /* 0x000fc40004000000 */
[----:B------:R-:W0:Y:S01]  /*3970*/  FRND R23, R12 ;  /* 0x0000000c00177307 */ /* 0x000e220000201000 */
[----:B------:R-:W-:Y:S01]  /*3980*/  FSETP.GEU.AND P4, PT, R39, -25, PT ;  /* 0xc1c800002700780b */ /* 0x000fe20003f8e000 */
[----:B------:R-:W-:Y:S01]  /*3990*/  FADD R33, R20, R20 ;  /* 0x0000001414217221 */ /* 0x000fe20000000000 */
[----:B------:R-:W-:Y:S02]  /*39a0*/  FSETP.GT.AND P1, PT, R22, RZ, PT ;  /* 0x000000ff1600720b */ /* 0x000fe40003f24000 */
[----:B------:R-:W-:Y:S01]  /*39b0*/  @P2 FSEL R33, R15, -1, P4 ;  /* 0xbf8000000f212808 */ /* 0x000fe20002000000 */
[----:B------:R-:W-:Y:S01]  /*39c0*/  FADD.FTZ R15, |R30|, -RZ ;  /* 0x800000ff1e0f7221 */ /* 0x000fe20000010200 */
[----:B------:R-:W-:Y:S01]  /*39d0*/  FSEL R22, R22, R25, P1 ;  /* 0x0000001916167208 */ /* 0x000fe20000800000 */
[----:B------:R-:W-:Y:S01]  /*39e0*/  FMUL R25, R42, 1.4426950216293334961 ;  /* 0x3fb8aa3b2a197820 */ /* 0x000fe20000400000 */
[----:B------:R-:W-:Y:S02]  /*39f0*/  FADD R47, -R27, R47 ;  /* 0x0000002f1b2f7221 */ /* 0x000fe40000000100 */
[----:B------:R-:W-:-:S02]  /*3a00*/  FSETP.GEU.AND P1, PT, R15, 0.40999999642372131348, PT ;  /* 0x3ed1eb850f00780b */ /* 0x000fc40003f2e000 */
[----:B------:R-:W-:Y:S02]  /*3a10*/  FSETP.GT.AND P0, PT, R20, RZ, PT ;  /* 0x000000ff1400720b */ /* 0x000fe40003f04000 */
[----:B0-----:R-:W-:Y:S01]  /*3a20*/  FSEL R23, R23, RZ, P1 ;  /* 0x000000ff17177208 */ /* 0x001fe20000800000 */
[----:B------:R-:W0:Y:S01]  /*3a30*/  FRND R25, R25 ;  /* 0x0000001900197307 */ /* 0x000e220000201000 */
[----:B------:R-:W-:Y:S01]  /*3a40*/  FADD.FTZ R15, |R42|, -RZ ;  /* 0x800000ff2a0f7221 */ /* 0x000fe20000010200 */
[----:B------:R-:W-:Y:S01]  /*3a50*/  FADD R12, -R37, R22 ;  /* 0x00000016250c7221 */ /* 0x000fe20000000100 */
[----:B------:R-:W-:Y:S01]  /*3a60*/  FSEL R54, R20, R33, P0 ;  /* 0x0000002114367208 */ /* 0x000fe20000000000 */
[----:B------:R-:W-:Y:S01]  /*3a70*/  FFMA.FTZ R22, -R23, 0.693145751953125, R30 ;  /* 0x3f31720017167823 */ /* 0x000fe2000001011e */
[----:B------:R-:W-:Y:S01]  /*3a80*/  FADD R20, -R43, R52 ;  /* 0x000000342b147221 */ /* 0x000fe20000000100 */
[----:B------:R-:W-:Y:S02]  /*3a90*/  FSETP.GEU.AND P0, PT, R15, 0.40999999642372131348, PT ;  /* 0x3ed1eb850f00780b */ /* 0x000fe40003f0e000 */
[----:B------:R-:W-:Y:S01]  /*3aa0*/  FFMA.FTZ R22, -R23, 1.428606765330187045e-06, R22 ;  /* 0x35bfbe8e17167823 */ /* 0x000fe20000010116 */
[----:B------:R-:W-:-:S03]  /*3ab0*/  FADD R15, -R29, R54 ;  /* 0x000000361d0f7221 */ /* 0x000fc60000000100 */
[----:B------:R-:W-:Y:S01]  /*3ac0*/  FFMA.FTZ R33, R22, R5, 0.0083824126049876213074 ;  /* 0x3c09566316217423 */ /* 0x000fe20000010005 */
[----:B--2---:R-:W-:Y:S01]  /*3ad0*/  FFMA R27, R16, R47, R27 ;  /* 0x0000002f101b7223 */ /* 0x004fe2000000001b */
[----:B------:R-:W-:Y:S01]  /*3ae0*/  FMUL R47, R28, 1.4426950216293334961 ;  /* 0x3fb8aa3b1c2f7820 */ /* 0x000fe20000400000 */
[----:B------:R-:W-:Y:S01]  /*3af0*/  FFMA R12, R16, R12, R37 ;  /* 0x0000000c100c7223 */ /* 0x000fe20000000025 */
[----:B------:R-:W-:-:S04]  /*3b00*/  FMUL R37, R40, 1.4426950216293334961 ;  /* 0x3fb8aa3b28257820 */ /* 0x000fc80000400000 */
[----:B------:R-:W1:Y:S01]  /*3b10*/  FRND R47, R47 ;  /* 0x0000002f002f7307 */ /* 0x000e620000201000 */
[C---:B------:R-:W-:Y:S01]  /*3b20*/  FFMA R20, R16.reuse, R20, R43 ;  /* 0x0000001410147223 */ /* 0x040fe2000000002b */
[----:B------:R-:W-:Y:S01]  /*3b30*/  FFMA R15, R16, R15, R29 ;  /* 0x0000000f100f7223 */ /* 0x000fe2000000001d */
[----:B------:R-:W-:Y:S01]  /*3b40*/  FADD.FTZ R16, |R28|, -RZ ;  /* 0x800000ff1c107221 */ /* 0x000fe20000010200 */
[----:B------:R-:W-:-:S04]  /*3b50*/  FFMA.FTZ R33, R22, R33, 0.041667830199003219604 ;  /* 0x3d2aabe316217423 */ /* 0x000fc80000010021 */
[----:B------:R-:W2:Y:S01]  /*3b60*/  FRND R37, R37 ;  /* 0x0000002500257307 */ /* 0x000ea20000201000 */
[----:B0-----:R-:W-:Y:S02]  /*3b70*/  FSEL R25, R25, RZ, P0 ;  /* 0x000000ff19197208 */ /* 0x001fe40000000000 */
[----:B------:R-:W-:Y:S01]  /*3b80*/  FSETP.GEU.AND P0, PT, R16, 0.40999999642372131348, PT ;  /* 0x3ed1eb851000780b */ /* 0x000fe20003f0e000 */
[----:B------:R-:W-:Y:S01]  /*3b90*/  FADD.FTZ R16, |R40|, -RZ ;  /* 0x800000ff28107221 */ /* 0x000fe20000010200 */
[C---:B------:R-:W-:Y:S02]  /*3ba0*/  FFMA.FTZ R33, R22.reuse, R33, 0.16666397452354431152 ;  /* 0x3e2aa9f616217423 */ /* 0x040fe40000010021 */
[----:B-1----:R-:W-:Y:S02]  /*3bb0*/  FSEL R47, R47, RZ, P0 ;  /* 0x000000ff2f2f7208 */ /* 0x002fe40000000000 */
[----:B------:R-:W-:Y:S01]  /*3bc0*/  FFMA.FTZ R33, R22, R33, 0.49999994039535522461 ;  /* 0x3efffffe16217423 */ /* 0x000fe20000010021 */
[----:B------:R-:W-:-:S03]  /*3bd0*/  FSETP.GEU.AND P0, PT, R16, 0.40999999642372131348, PT ;  /* 0x3ed1eb851000780b */ /* 0x000fc60003f0e000 */
[C---:B------:R-:W-:Y:S01]  /*3be0*/  FMUL R33, R22.reuse, R33 ;  /* 0x0000002116217220 */ /* 0x040fe20000400000 */
[----:B--2---:R-:W-:Y:S01]  /*3bf0*/  FSEL R37, R37, RZ, P0 ;  /* 0x000000ff25257208 */ /* 0x004fe20000000000 */
[----:B------:R-:W-:Y:S02]  /*3c00*/  FFMA.FTZ R16, -R47, 0.693145751953125, R28 ;  /* 0x3f3172002f107823 */ /* 0x000fe4000001011c */
[----:B------:R-:W-:Y:S01]  /*3c10*/  FFMA.FTZ R43, R22, R33, R22 ;  /* 0x00000021162b7223 */ /* 0x000fe20000010016 */
[C---:B------:R-:W-:Y:S01]  /*3c20*/  FMUL R33, R24.reuse, 1.4426950216293334961 ;  /* 0x3fb8aa3b18217820 */ /* 0x040fe20000400000 */
[----:B------:R-:W-:Y:S01]  /*3c30*/  FFMA.FTZ R22, -R37, 0.693145751953125, R40 ;  /* 0x3f31720025167823 */ /* 0x000fe20000010128 */
[----:B------:R-:W-:Y:S01]  /*3c40*/  FFMA.FTZ R16, -R47, 1.428606765330187045e-06, R16 ;  /* 0x35bfbe8e2f107823 */ /* 0x000fe20000010110 */
[----:B------:R-:W-:Y:S02]  /*3c50*/  FADD.FTZ R39, |R24|, -RZ ;  /* 0x800000ff18277221 */ /* 0x000fe40000010200 */
[----:B------:R-:W-:Y:S01]  /*3c60*/  FFMA.FTZ R22, -R37, 1.428606765330187045e-06, R22 ;  /* 0x35bfbe8e25167823 */ /* 0x000fe20000010116 */
[-C--:B------:R-:W-:Y:S01]  /*3c70*/  FFMA.FTZ R45, R16, R5.reuse, 0.0083824126049876213074 ;  /* 0x3c095663102d7423 */ /* 0x080fe20000010005 */
[----:B------:R-:W0:Y:S01]  /*3c80*/  FRND R33, R33 ;  /* 0x0000002100217307 */ /* 0x000e220000201000 */
[----:B------:R-:W-:Y:S01]  /*3c90*/  FSETP.GEU.AND P0, PT, R39, 0.40999999642372131348, PT ;  /* 0x3ed1eb852700780b */ /* 0x000fe20003f0e000 */
[----:B------:R-:W-:Y:S01]  /*3ca0*/  FFMA.FTZ R39, R22, R5, 0.0083824126049876213074 ;  /* 0x3c09566316277423 */ /* 0x000fe20000010005 */
[----:B------:R-:W-:-:S03]  /*3cb0*/  FFMA.FTZ R45, R16, R45, 0.041667830199003219604 ;  /* 0x3d2aabe3102d7423 */ /* 0x000fc6000001002d */
[----:B------:R-:W-:Y:S01]  /*3cc0*/  FFMA.FTZ R39, R22, R39, 0.041667830199003219604 ;  /* 0x3d2aabe316277423 */ /* 0x000fe20000010027 */
[----:B------:R-:W-:-:S03]  /*3cd0*/  FFMA.FTZ R45, R16, R45, 0.16666397452354431152 ;  /* 0x3e2aa9f6102d7423 */ /* 0x000fc6000001002d */
[----:B------:R-:W-:Y:S01]  /*3ce0*/  FFMA.FTZ R39, R22, R39, 0.16666397452354431152 ;  /* 0x3e2aa9f616277423 */ /* 0x000fe20000010027 */
[----:B------:R-:W-:-:S03]  /*3cf0*/  FFMA.FTZ R45, R16, R45, 0.49999994039535522461 ;  /* 0x3efffffe102d7423 */ /* 0x000fc6000001002d */
[----:B------:R-:W-:Y:S01]  /*3d00*/  FFMA.FTZ R39, R22, R39, 0.49999994039535522461 ;  /* 0x3efffffe16277423 */ /* 0x000fe20000010027 */
[----:B0-----:R-:W-:Y:S01]  /*3d10*/  FSEL R33, R33, RZ, P0 ;  /* 0x000000ff21217208 */ /* 0x001fe20000000000 */
[----:B------:R-:W-:Y:S02]  /*3d20*/  FMUL R45, R16, R45 ;  /* 0x0000002d102d7220 */ /* 0x000fe40000400000 */
[----:B------:R-:W-:Y:S02]  /*3d30*/  FMUL R39, R22, R39 ;  /* 0x0000002716277220 */ /* 0x000fe40000400000 */
[----:B------:R-:W-:Y:S01]  /*3d40*/  FFMA.FTZ R45, R16, R45, R16 ;  /* 0x0000002d102d7223 */ /* 0x000fe20000010010 */
[C---:B------:R-:W-:Y:S01]  /*3d50*/  FFMA.FTZ R16, -R33.reuse, 0.693145751953125, R24 ;  /* 0x3f31720021107823 */ /* 0x040fe20000010118 */
[----:B------:R-:W-:Y:S01]  /*3d60*/  FFMA.FTZ R39, R22, R39, R22 ;  /* 0x0000002716277223 */ /* 0x000fe20000010016 */
[----:B------:R-:W-:Y:S02]  /*3d70*/  FADD.FTZ R22, |R4|, -RZ ;  /* 0x800000ff04167221 */ /* 0x000fe40000010200 */
[----:B------:R-:W-:-:S03]  /*3d80*/  FFMA.FTZ R16, -R33, 1.428606765330187045e-06, R16 ;  /* 0x35bfbe8e21107823 */ /* 0x000fc60000010110 */
[----:B------:R-:W-:Y:S01]  /*3d90*/  FSETP.GEU.AND P0, PT, R22, 0.40999999642372131348, PT ;  /* 0x3ed1eb851600780b */ /* 0x000fe20003f0e000 */
[----:B------:R-:W-:Y:S01]  /*3da0*/  FFMA.FTZ R49, R16, R5, 0.0083824126049876213074 ;  /* 0x3c09566310317423 */ /* 0x000fe20000010005 */
[----:B------:R-:W-:-:S03]  /*3db0*/  FMUL R22, R4, 1.4426950216293334961 ;  /* 0x3fb8aa3b04167820 */ /* 0x000fc60000400000 */
[----:B------:R-:W-:-:S03]  /*3dc0*/  FFMA.FTZ R49, R16, R49, 0.041667830199003219604 ;  /* 0x3d2aabe310317423 */ /* 0x000fc60000010031 */
[----:B------:R-:W0:Y:S01]  /*3dd0*/  FRND R22, R22 ;  /* 0x0000001600167307 */ /* 0x000e220000201000 */
[----:B------:R-:W-:-:S04]  /*3de0*/  FFMA.FTZ R49, R16, R49, 0.16666397452354431152 ;  /* 0x3e2aa9f610317423 */ /* 0x000fc80000010031 */
[----:B------:R-:W-:Y:S01]  /*3df0*/  FFMA.FTZ R49, R16, R49, 0.49999994039535522461 ;  /* 0x3efffffe10317423 */ /* 0x000fe20000010031 */
[----:B------:R-:W-:-:S03]  /*3e00*/  FADD R9, -R36, R9 ;  /* 0x0000000924097221 */ /* 0x000fc60000000100 */
[C---:B------:R-:W-:Y:S01]  /*3e10*/  FMUL R49, R16.reuse, R49 ;  /* 0x0000003110317220 */ /* 0x040fe20000400000 */
[----:B------:R-:W-:Y:S01]  /*3e20*/  FFMA R36, R17, R9, R36 ;  /* 0x0000000911247223 */ /* 0x000fe20000000024 */
[----:B------:R-:W-:Y:S02]  /*3e30*/  FADD R46, -R41, R46 ;  /* 0x0000002e292e7221 */ /* 0x000fe40000000100 */
[----:B------:R-:W-:Y:S01]  /*3e40*/  FFMA.FTZ R49, R16, R49, R16 ;  /* 0x0000003110317223 */ /* 0x000fe20000010010 */
[----:B------:R-:W-:Y:S01]  /*3e50*/  FADD.FTZ R16, |R38|, -RZ ;  /* 0x800000ff26107221 */ /* 0x000fe20000010200 */
[----:B0-----:R-:W-:Y:S01]  /*3e60*/  FSEL R9, R22, RZ, P0 ;  /* 0x000000ff16097208 */ /* 0x001fe20000000000 */
[----:B------:R-:W-:-:S03]  /*3e70*/  FFMA R41, R18, R46, R41 ;  /* 0x0000002e12297223 */ /* 0x000fc60000000029 */
[----:B------:R-:W-:Y:S01]  /*3e80*/  FSETP.GEU.AND P0, PT, R16, 0.40999999642372131348, PT ;  /* 0x3ed1eb851000780b */ /* 0x000fe20003f0e000 */
[----:B------:R-:W-:Y:S01]  /*3e90*/  FFMA.FTZ R46, -R9, 0.693145751953125, R4 ;  /* 0x3f317200092e7823 */ /* 0x000fe20000010104 */
[----:B------:R-:W-:-:S03]  /*3ea0*/  FMUL R16, R38, 1.4426950216293334961 ;  /* 0x3fb8aa3b26107820 */ /* 0x000fc60000400000 */
[----:B------:R-:W-:-:S03]  /*3eb0*/  FFMA.FTZ R46, -R9, 1.428606765330187045e-06, R46 ;  /* 0x35bfbe8e092e7823 */ /* 0x000fc6000001012e */
[----:B------:R-:W0:Y:S01]  /*3ec0*/  FRND R16, R16 ;  /* 0x0000001000107307 */ /* 0x000e220000201000 */
[----:B------:R-:W-:-:S04]  /*3ed0*/  FFMA.FTZ R51, R46, R5, 0.0083824126049876213074 ;  /* 0x3c0956632e337423 */ /* 0x000fc80000010005 */
[----:B------:R-:W-:-:S04]  /*3ee0*/  FFMA.FTZ R51, R46, R51, 0.041667830199003219604 ;  /* 0x3d2aabe32e337423 */ /* 0x000fc80000010033 */
[----:B------:R-:W-:-:S04]  /*3ef0*/  FFMA.FTZ R51, R46, R51, 0.16666397452354431152 ;  /* 0x3e2aa9f62e337423 */ /* 0x000fc80000010033 */
[----:B------:R-:W-:Y:S01]  /*3f00*/  FFMA.FTZ R53, R46, R51, 0.49999994039535522461 ;  /* 0x3efffffe2e357423 */ /* 0x000fe20000010033 */
[----:B0-----:R-:W-:Y:S01]  /*3f10*/  FSEL R51, R16, RZ, P0 ;  /* 0x000000ff10337208 */ /* 0x001fe20000000000 */
[----:B------:R-:W-:-:S04]  /*3f20*/  FFMA.FTZ R52, -R25, 0.693145751953125, R42 ;  /* 0x3f31720019347823 */ /* 0x000fc8000001012a */
[----:B------:R-:W-:Y:S01]  /*3f30*/  FFMA.FTZ R22, -R51, 0.693145751953125, R38 ;  /* 0x3f31720033167823 */ /* 0x000fe20000010126 */
[----:B------:R-:W-:Y:S01]  /*3f40*/  FFMA.FTZ R52, -R25, 1.428606765330187045e-06, R52 ;  /* 0x35bfbe8e19347823 */ /* 0x000fe20000010134 */
[C---:B------:R-:W-:Y:S02]  /*3f50*/  FSETP.NEU.AND P4, PT, R51.reuse, 128, PT ;  /* 0x430000003300780b */ /* 0x040fe40003f8d000 */
[C---:B------:R-:W-:Y:S01]  /*3f60*/  FFMA.FTZ R22, -R51.reuse, 1.428606765330187045e-06, R22 ;  /* 0x35bfbe8e33167823 */ /* 0x040fe20000010116 */
[-C--:B------:R-:W-:Y:S01]  /*3f70*/  FFMA.FTZ R29, R52, R5.reuse, 0.0083824126049876213074 ;  /* 0x3c095663341d7423 */ /* 0x080fe20000010005 */
[----:B------:R-:W-:Y:S02]  /*3f80*/  FSEL R16, R51, 127, P4 ;  /* 0x42fe000033107808 */ /* 0x000fe40002000000 */
[----:B------:R-:W-:-:S04]  /*3f90*/  FFMA.FTZ R5, R22, R5, 0.0083824126049876213074 ;  /* 0x3c09566316057423 */ /* 0x000fc80000010005 */
[C---:B------:R-:W-:Y:S02]  /*3fa0*/  FFMA.FTZ R51, R22.reuse, R5, 0.041667830199003219604 ;  /* 0x3d2aabe316337423 */ /* 0x040fe40000010005 */
[----:B------:R-:W0:Y:S02]  /*3fb0*/  MUFU.EX2 R5, R16 ;  /* 0x0000001000057308 */ /* 0x000e240000000800 */
[----:B------:R-:W-:Y:S01]  /*3fc0*/  FFMA.FTZ R51, R22, R51, 0.16666397452354431152 ;  /* 0x3e2aa9f616337423 */ /* 0x000fe20000010033 */
[----:B------:R-:W-:-:S03]  /*3fd0*/  FADD R21, -R34, R21 ;  /* 0x0000001522157221 */ /* 0x000fc60000000100 */
[C---:B------:R-:W-:Y:S01]  /*3fe0*/  FFMA.FTZ R51, R22.reuse, R51, 0.49999994039535522461 ;  /* 0x3efffffe16337423 */ /* 0x040fe20000010033 */
[----:B------:R-:W-:Y:S01]  /*3ff0*/  FSETP.NEU.AND P3, PT, R25, 128, PT ;  /* 0x430000001900780b */ /* 0x000fe20003f6d000 */
[----:B------:R-:W-:Y:S02]  /*4000*/  FFMA R21, R17, R21, R34 ;  /* 0x0000001511157223 */ /* 0x000fe40000000022 */
[----:B------:R-:W-:Y:S01]  /*4010*/  FMUL R51, R22, R51 ;  /* 0x0000003316337220 */ /* 0x000fe20000400000 */
[----:B------:R-:W-:-:S03]  /*4020*/  FSEL R25, R25, 127, P3 ;  /* 0x42fe000019197808 */ /* 0x000fc60001800000 */
[----:B------:R-:W-:Y:S01]  /*4030*/  FFMA.FTZ R22, R22, R51, R22 ;  /* 0x0000003316167223 */ /* 0x000fe20000010016 */
[----:B0-----:R-:W-:Y:S01]  /*4040*/  FADD R34, R5, -1 ;  /* 0xbf80000005227421 */ /* 0x001fe20000000000 */
[----:B------:R-:W-:-:S03]  /*4050*/  FFMA.FTZ R29, R52, R29, 0.041667830199003219604 ;  /* 0x3d2aabe3341d7423 */ /* 0x000fc6000001001d */
[----:B------:R-:W-:Y:S02]  /*4060*/  FFMA.FTZ R22, R5, R22, R34 ;  /* 0x0000001605167223 */ /* 0x000fe40000010022 */
[----:B------:R-:W0:Y:S01]  /*4070*/  MUFU.EX2 R34, R25 ;  /* 0x0000001900227308 */ /* 0x000e220000000800 */
[----:B------:R-:W-:-:S04]  /*4080*/  FFMA.FTZ R29, R52, R29, 0.16666397452354431152 ;  /* 0x3e2aa9f6341d7423 */ /* 0x000fc8000001001d */
[----:B------:R-:W-:Y:S01]  /*4090*/  FFMA.FTZ R29, R52, R29, 0.49999994039535522461 ;  /* 0x3efffffe341d7423 */ /* 0x000fe2000001001d */
[----:B------:R-:W-:-:S03]  /*40a0*/  FSETP.NEU.AND P6, PT, R9, 128, PT ;  /* 0x430000000900780b */ /* 0x000fc60003fcd000 */
[----:B------:R-:W-:Y:S01]  /*40b0*/  FMUL R29, R52, R29 ;  /* 0x0000001d341d7220 */ /* 0x000fe20000400000 */
[----:B------:R-:W-:-:S03]  /*40c0*/  FSEL R9, R9, 127, P6 ;  /* 0x42fe000009097808 */ /* 0x000fc60003000000 */
[----:B------:R-:W-:Y:S01]  /*40d0*/  FFMA.FTZ R29, R52, R29, R52 ;  /* 0x0000001d341d7223 */ /* 0x000fe20000010034 */
[----:B0-----:R-:W-:-:S04]  /*40e0*/  FADD R5, R34, -1 ;  /* 0xbf80000022057421 */ /* 0x001fc80000000000 */
[----:B------:R-:W-:Y:S02]  /*40f0*/  FFMA.FTZ R29, R34, R29, R5 ;  /* 0x0000001d221d7223 */ /* 0x000fe40000010005 */
[----:B------:R-:W0:Y:S01]  /*4100*/  MUFU.EX2 R5, R9 ;  /* 0x0000000900057308 */ /* 0x000e220000000800 */
[----:B------:R-:W-:Y:S01]  /*4110*/  FMUL R53, R46, R53 ;  /* 0x000000352e357220 */ /* 0x000fe20000400000 */
[----:B------:R-:W-:-:S03]  /*4120*/  FSETP.NEU.AND P2, PT, R33, 128, PT ;  /* 0x430000002100780b */ /* 0x000fc60003f4d000 */
[----:B------:R-:W-:Y:S01]  /*4130*/  FFMA.FTZ R46, R46, R53, R46 ;  /* 0x000000352e2e7223 */ /* 0x000fe2000001002e */
[----:B------:R-:W-:Y:S02]  /*4140*/  FSEL R33, R33, 127, P2 ;  /* 0x42fe000021217808 */ /* 0x000fe40001000000 */
[----:B------:R-:W-:Y:S01]  /*4150*/  FSETP.NEU.AND P0, PT, R37, 128, PT ;  /* 0x430000002500780b */ /* 0x000fe20003f0d000 */
[----:B0-----:R-:W-:-:S03]  /*4160*/  FADD R34, R5, -1 ;  /* 0xbf80000005227421 */ /* 0x001fc60000000000 */
[----:B------:R-:W-:Y:S01]  /*4170*/  FSEL R37, R37, 127, P0 ;  /* 0x42fe000025257808 */ /* 0x000fe20000000000 */
[----:B------:R-:W-:Y:S02]  /*4180*/  FFMA.FTZ R5, R5, R46, R34 ;  /* 0x0000002e05057223 */ /* 0x000fe40000010022 */
[----:B------:R-:W0:Y:S08]  /*4190*/  MUFU.EX2 R34, R33 ;  /* 0x0000002100227308 */ /* 0x000e300000000800 */
[----:B------:R-:W1:Y:S01]  /*41a0*/  MUFU.EX2 R46, R37 ;  /* 0x00000025002e7308 */ /* 0x000e620000000800 */
[----:B------:R-:W-:Y:S01]  /*41b0*/  FSETP.NEU.AND P1, PT, R8, 128, PT ;  /* 0x430000000800780b */ /* 0x000fe20003f2d000 */
[----:B0-----:R-:W-:-:S04]  /*41c0*/  FADD R51, R34, -1 ;  /* 0xbf80000022337421 */ /* 0x001fc80000000000 */
[----:B------:R-:W-:Y:S01]  /*41d0*/  FFMA.FTZ R34, R34, R49, R51 ;  /* 0x0000003122227223 */ /* 0x000fe20000010033 */
[----:B-1----:R-:W-:-:S04]  /*41e0*/  FADD R49, R46, -1 ;  /* 0xbf8000002e317421 */ /* 0x002fc80000000000 */
[----:B------:R-:W-:Y:S01]  /*41f0*/  FFMA.FTZ R39, R46, R39, R49 ;  /* 0x000000272e277223 */ /* 0x000fe20000010031 */
[----:B------:R-:W-:-:S04]  /*4200*/  FSEL R49, R8, 127, P1 ;  /* 0x42fe000008317808 */ /* 0x000fc80000800000 */
[----:B------:R-:W0:Y:S01]  /*4210*/  MUFU.EX2 R51, R49 ;  /* 0x0000003100337308 */ /* 0x000e220000000800 */
[----:B------:R-:W-:-:S04]  /*4220*/  FSETP.GT.AND P5, PT, R6, RZ, PT ;  /* 0x000000ff0600720b */ /* 0x000fc80003fa4000 */
[----:B------:R-:W-:Y:S01]  /*4230*/  FSEL R46, R6, R11, P5 ;  /* 0x0000000b062e7208 */ /* 0x000fe20002800000 */
[----:B------:R-:W-:-:S06]  /*4240*/  FMUL R6, R14, 1.4426950216293334961 ;  /* 0x3fb8aa3b0e067820 */ /* 0x000fcc0000400000 */
[----:B------:R-:W1:Y:S01]  /*4250*/  FRND R6, R6 ;  /* 0x0000000600067307 */ /* 0x000e620000201000 */
[----:B0-----:R-:W-:Y:S01]  /*4260*/  FADD R8, R51, -1 ;  /* 0xbf80000033087421 */ /* 0x001fe20000000000 */
[----:B------:R-:W-:Y:S01]  /*4270*/  @!P6 FADD R5, R5, R5 ;  /* 0x000000050505e221 */ /* 0x000fe20000000000 */
[----:B------:R-:W-:Y:S02]  /*4280*/  FSETP.GT.AND P5, PT, R9, 128, PT ;  /* 0x430000000900780b */ /* 0x000fe40003fa4000 */
[----:B------:R-:W-:Y:S01]  /*4290*/  FFMA.FTZ R10, R51, R10, R8 ;  /* 0x0000000a330a7223 */ /* 0x000fe20000010008 */
[----:B------:R-:W-:Y:S01]  /*42a0*/  FADD.FTZ R8, |R14|, -RZ ;  /* 0x800000ff0e087221 */ /* 0x000fe20000010200 */
[----:B------:R-:W-:Y:S02]  /*42b0*/  FSEL R51, R5, +INF , !P5 ;  /* 0x7f80000005337808 */ /* 0x000fe40006800000 */
[----:B------:R-:W-:Y:S02]  /*42c0*/  FSETP.NEU.AND P5, PT, R4, RZ, PT ;  /* 0x000000ff0400720b */ /* 0x000fe40003fad000 */
[----:B------:R-:W-:-:S04]  /*42d0*/  FSETP.GEU.AND P6, PT, R8, 0.40999999642372131348, PT ;  /* 0x3ed1eb850800780b */ /* 0x000fc80003fce000 */
[----:B-1----:R-:W-:Y:S02]  /*42e0*/  FSEL R11, R6, RZ, P6 ;  /* 0x000000ff060b7208 */ /* 0x002fe40003000000 */
[----:B------:R-:W-:Y:S01]  /*42f0*/  FSETP.GEU.AND P6, PT, R9, -25, PT ;  /* 0xc1c800000900780b */ /* 0x000fe20003fce000 */
[----:B------:R-:W-:Y:S02]  /*4300*/  HFMA2.MMA R9, -RZ, RZ, 0.83837890625, -4044 ;  /* 0x3ab5ebe6ff097435 */ /* 0x000fe400000001ff */
[----:B------:R-:W-:Y:S01]  /*4310*/  FFMA.FTZ R6, -R11, 0.693145751953125, R14 ;  /* 0x3f3172000b067823 */ /* 0x000fe2000001010e */
[----:B------:R-:W-:Y:S01]  /*4320*/  FADD R5, R4, R4 ;  /* 0x0000000404057221 */ /* 0x000fe20000000000 */
[----:B------:R-:W-:Y:S02]  /*4330*/  @P5 FSEL R5, R51, -1, P6 ;  /* 0xbf80000033055808 */ /* 0x000fe40003000000 */
[C---:B------:R-:W-:Y:S01]  /*4340*/  FFMA.FTZ R6, -R11.reuse, 1.428606765330187045e-06, R6 ;  /* 0x35bfbe8e0b067823 */ /* 0x040fe20000010106 */
[----:B------:R-:W-:-:S03]  /*4350*/  FSETP.NEU.AND P6, PT, R11, 128, PT ;  /* 0x430000000b00780b */ /* 0x000fc60003fcd000 */
        /* <DEDUP_REMOVED lines=9> */
[----:B------:R-:W-:-:S03]  /*43f0*/  FSETP.NEU.AND P5, PT, R14, RZ, PT ;  /* 0x000000ff0e00720b */ /* 0x000fc60003fad000 */
[----:B------:R-:W-:-:S04]  /*4400*/  FFMA.FTZ R6, R9, R6, R52 ;  /* 0x0000000609067223 */ /* 0x000fc80000010034 */
[----:B------:R-:W-:Y:S01]  /*4410*/  @!P6 FADD R6, R6, R6 ;  /* 0x000000060606e221 */ /* 0x000fe20000000000 */
[----:B------:R-:W-:-:S04]  /*4420*/  FSETP.GT.AND P6, PT, R8, 128, PT ;  /* 0x430000000800780b */ /* 0x000fc80003fc4000 */
[----:B------:R-:W-:Y:S02]  /*4430*/  FSEL R6, R6, +INF , !P6 ;  /* 0x7f80000006067808 */ /* 0x000fe40007000000 */
[----:B------:R-:W-:Y:S01]  /*4440*/  FSETP.GEU.AND P6, PT, R8, -25, PT ;  /* 0xc1c800000800780b */ /* 0x000fe20003fce000 */
[----:B------:R-:W-:-:S03]  /*4450*/  FADD R9, R14, R14 ;  /* 0x0000000e0e097221 */ /* 0x000fc60000000000 */
[----:B------:R-:W-:Y:S02]  /*4460*/  @P5 FSEL R9, R6, -1, P6 ;  /* 0xbf80000006095808 */ /* 0x000fe40003000000 */
[----:B------:R-:W-:-:S04]  /*4470*/  FSETP.NEU.AND P5, PT, R23, 128, PT ;  /* 0x430000001700780b */ /* 0x000fc80003fad000 */
[----:B------:R-:W-:-:S04]  /*4480*/  FSEL R6, R23, 127, P5 ;  /* 0x42fe000017067808 */ /* 0x000fc80002800000 */
[----:B------:R-:W0:Y:S02]  /*4490*/  MUFU.EX2 R8, R6 ;  /* 0x0000000600087308 */ /* 0x000e240000000800 */
[----:B0-----:R-:W-:-:S04]  /*44a0*/  FADD R11, R8, -1 ;  /* 0xbf800000080b7421 */ /* 0x001fc80000000000 */
[----:B------:R-:W-:Y:S01]  /*44b0*/  FFMA.FTZ R8, R8, R43, R11 ;  /* 0x0000002b08087223 */ /* 0x000fe2000001000b */
[----:B------:R-:W-:Y:S01]  /*44c0*/  FMUL R11, R32, 1.4426950216293334961 ;  /* 0x3fb8aa3b200b7820 */ /* 0x000fe20000400000 */
[----:B------:R-:W-:-:S05]  /*44d0*/  @!P1 FADD R10, R10, R10 ;  /* 0x0000000a0a0a9221 */ /* 0x000fca0000000000 */
[----:B------:R-:W0:Y:S01]  /*44e0*/  FRND R11, R11 ;  /* 0x0000000b000b7307 */ /* 0x000e220000201000 */
[----:B------:R-:W-:Y:S01]  /*44f0*/  FSETP.GT.AND P6, PT, R49, 128, PT ;  /* 0x430000003100780b */ /* 0x000fe20003fc4000 */
[----:B------:R-:W-:Y:S01]  /*4500*/  FADD.FTZ R23, |R32|, -RZ ;  /* 0x800000ff20177221 */ /* 0x000fe20000010200 */
[----:B------:R-:W-:Y:S02]  /*4510*/  FSETP.NEU.AND P1, PT, R31, RZ, PT ;  /* 0x000000ff1f00720b */ /* 0x000fe40003f2d000 */
[----:B------:R-:W-:Y:S02]  /*4520*/  FSEL R10, R10, +INF , !P6 ;  /* 0x7f8000000a0a7808 */ /* 0x000fe40007000000 */
[----:B------:R-:W-:Y:S01]  /*4530*/  FSETP.GEU.AND P6, PT, R23, 0.40999999642372131348, PT ;  /* 0x3ed1eb851700780b */ /* 0x000fe20003fce000 */
[----:B------:R-:W-:-:S03]  /*4540*/  FADD R54, R31, R31 ;  /* 0x0000001f1f367221 */ /* 0x000fc60000000000 */
[----:B0-----:R-:W-:Y:S02]  /*4550*/  FSEL R23, R11, RZ, P6 ;  /* 0x000000ff0b177208 */ /* 0x001fe40003000000 */
[----:B------:R-:W-:-:S04]  /*4560*/  FSETP.GEU.AND P6, PT, R49, -25, PT ;  /* 0xc1c800003100780b */ /* 0x000fc80003fce000 */
[----:B------:R-:W-:Y:S01]  /*4570*/  @P1 FSEL R54, R10, -1, P6 ;  /* 0xbf8000000a361808 */ /* 0x000fe20003000000 */
[C---:B------:R-:W-:Y:S01]  /*4580*/  FFMA.FTZ R10, -R23.reuse, 0.693145751953125, R32 ;  /* 0x3f317200170a7823 */ /* 0x040fe20000010120 */
[----:B------:R-:W-:Y:S02]  /*4590*/  MOV R52, 0x3ab5ebe6 ;  /* 0x3ab5ebe600347802 */ /* 0x000fe40000000f00 */
[C---:B------:R-:W-:Y:S01]  /*45a0*/  FSETP.NEU.AND P6, PT, R23.reuse, 128, PT ;  /* 0x430000001700780b */ /* 0x040fe20003fcd000 */
[----:B------:R-:W-:-:S03]  /*45b0*/  FFMA.FTZ R11, -R23, 1.428606765330187045e-06, R10 ;  /* 0x35bfbe8e170b7823 */ /* 0x000fc6000001010a */
[----:B------:R-:W-:Y:S01]  /*45c0*/  FSEL R10, R23, 127, P6 ;  /* 0x42fe0000170a7808 */ /* 0x000fe20003000000 */
[----:B------:R-:W-:-:S03]  /*45d0*/  FFMA.FTZ R52, R11, R52, 0.0083824126049876213074 ;  /* 0x3c0956630b347423 */ /* 0x000fc60000010034 */
[----:B------:R-:W0:Y:S01]  /*45e0*/  MUFU.EX2 R23, R10 ;  /* 0x0000000a00177308 */ /* 0x000e220000000800 */
[----:B------:R-:W-:-:S04]  /*45f0*/  FFMA.FTZ R52, R11, R52, 0.041667830199003219604 ;  /* 0x3d2aabe30b347423 */ /* 0x000fc80000010034 */
[----:B------:R-:W-:-:S04]  /*4600*/  FFMA.FTZ R52, R11, R52, 0.16666397452354431152 ;  /* 0x3e2aa9f60b347423 */ /* 0x000fc80000010034 */
[----:B------:R-:W-:-:S04]  /*4610*/  FFMA.FTZ R52, R11, R52, 0.49999994039535522461 ;  /* 0x3efffffe0b347423 */ /* 0x000fc80000010034 */
[----:B------:R-:W-:Y:S01]  /*4620*/  FMUL R52, R11, R52 ;  /* 0x000000340b347220 */ /* 0x000fe20000400000 */
[----:B------:R-:W-:Y:S01]  /*4630*/  FSETP.GT.AND P1, PT, R4, RZ, PT ;  /* 0x000000ff0400720b */ /* 0x000fe20003f24000 */
[----:B0-----:R-:W-:Y:S02]  /*4640*/  FADD R56, R23, -1 ;  /* 0xbf80000017387421 */ /* 0x001fe40000000000 */
[----:B------:R-:W-:-:S04]  /*4650*/  FFMA.FTZ R52, R11, R52, R11 ;  /* 0x000000340b347223 */ /* 0x000fc8000001000b */
[----:B------:R-:W-:Y:S01]  /*4660*/  FFMA.FTZ R56, R23, R52, R56 ;  /* 0x0000003417387223 */ /* 0x000fe20000010038 */
[----:B------:R-:W-:Y:S02]  /*4670*/  FSEL R52, R4, R5, P1 ;  /* 0x0000000504347208 */ /* 0x000fe40000800000 */
[----:B------:R-:W0:Y:S01]  /*4680*/  LDC.64 R4, c[0x0][0x258] ;  /* 0x00009600ff047b82 */ /* 0x000e220000000a00 */
[----:B------:R-:W-:-:S04]  /*4690*/  FSETP.GT.AND P1, PT, R31, RZ, PT ;  /* 0x000000ff1f00720b */ /* 0x000fc80003f24000 */
[----:B------:R-:W-:Y:S02]  /*46a0*/  FSEL R31, R31, R54, P1 ;  /* 0x000000361f1f7208 */ /* 0x000fe40000800000 */
[----:B------:R-:W-:-:S04]  /*46b0*/  FSETP.GT.AND P1, PT, R14, RZ, PT ;  /* 0x000000ff0e00720b */ /* 0x000fc80003f24000 */
[----:B------:R-:W-:Y:S02]  /*46c0*/  FSEL R23, R14, R9, P1 ;  /* 0x000000090e177208 */ /* 0x000fe40000800000 */
[----:B------:R-:W-:Y:S01]  /*46d0*/  FSETP.NEU.AND P1, PT, R32, RZ, PT ;  /* 0x000000ff2000720b */ /* 0x000fe20003f2d000 */
[----:B------:R-:W-:Y:S01]  /*46e0*/  @!P6 FADD R56, R56, R56 ;  /* 0x000000383838e221 */ /* 0x000fe20000000000 */
[----:B------:R-:W-:-:S04]  /*46f0*/  FSETP.GT.AND P6, PT, R10, 128, PT ;  /* 0x430000000a00780b */ /* 0x000fc80003fc4000 */
[----:B------:R-:W-:Y:S02]  /*4700*/  FSEL R56, R56, +INF , !P6 ;  /* 0x7f80000038387808 */ /* 0x000fe40007000000 */
[----:B------:R-:W-:Y:S01]  /*4710*/  FSETP.GEU.AND P6, PT, R10, -25, PT ;  /* 0xc1c800000a00780b */ /* 0x000fe20003fce000 */
[----:B------:R-:W-:Y:S01]  /*4720*/  FADD R9, R32, R32 ;  /* 0x0000002020097221 */ /* 0x000fe20000000000 */
[----:B0-----:R-:W-:-:S03]  /*4730*/  IMAD.WIDE R10, R0, 0x4, R4 ;  /* 0x00000004000a7825 */ /* 0x001fc600078e0204 */
[----:B------:R-:W-:Y:S01]  /*4740*/  @P1 FSEL R9, R56, -1, P6 ;  /* 0xbf80000038091808 */ /* 0x000fe20003000000 */
[----:B------:R-:W-:-:S04]  /*4750*/  IMAD.WIDE R54, R7, 0x4, R4 ;  /* 0x0000000407367825 */ /* 0x000fc800078e0204 */
[----:B------:R-:W-:Y:S01]  /*4760*/  @!P5 FADD R8, R8, R8 ;  /* 0x000000080808d221 */ /* 0x000fe20000000000 */
[----:B------:R-:W0:Y:S01]  /*4770*/  LDC.64 R4, c[0x0][0x260] ;  /* 0x00009800ff047b82 */ /* 0x000e220000000a00 */
[C---:B------:R-:W-:Y:S01]  /*4780*/  FSETP.NEU.AND P1, PT, R47.reuse, 128, PT ;  /* 0x430000002f00780b */ /* 0x040fe20003f2d000 */
[----:B------:R-:W2:Y:S03]  /*4790*/  LDG.E.EL R43, desc[UR4][R10.64] ;  /* 0x000000040a2b7981 */ /* 0x000ea6000c2e1900 */
[----:B------:R-:W-:Y:S01]  /*47a0*/  FSEL R47, R47, 127, P1 ;  /* 0x42fe00002f2f7808 */ /* 0x000fe20000800000 */
[----:B------:R-:W3:Y:S03]  /*47b0*/  LDG.E.EL R55, desc[UR4][R54.64] ;  /* 0x0000000436377981 */ /* 0x000ee6000c2e1900 */
[----:B------:R-:W1:Y:S01]  /*47c0*/  MUFU.EX2 R0, R47 ;  /* 0x0000002f00007308 */ /* 0x000e620000000800 */
[----:B------:R-:W-:-:S02]  /*47d0*/  FSETP.GT.AND P6, PT, R6, 128, PT ;  /* 0x430000000600780b */ /* 0x000fc40003fc4000 */
[----:B------:R-:W-:Y:S02]  /*47e0*/  FSETP.NEU.AND P5, PT, R30, RZ, PT ;  /* 0x000000ff1e00720b */ /* 0x000fe40003fad000 */
[----:B------:R-:W-:Y:S02]  /*47f0*/  FSEL R8, R8, +INF , !P6 ;  /* 0x7f80000008087808 */ /* 0x000fe40007000000 */
[----:B------:R-:W-:-:S04]  /*4800*/  FSETP.GT.AND P6, PT, R32, RZ, PT ;  /* 0x000000ff2000720b */ /* 0x000fc80003fc4000 */
[----:B------:R-:W-:Y:S02]  /*4810*/  FSEL R32, R32, R9, P6 ;  /* 0x0000000920207208 */ /* 0x000fe40003000000 */
[----:B------:R-:W-:Y:S01]  /*4820*/  FSETP.GEU.AND P6, PT, R6, -25, PT ;  /* 0xc1c800000600780b */ /* 0x000fe20003fce000 */
[----:B0-----:R-:W-:-:S04]  /*4830*/  IMAD.WIDE R56, R2, 0x4, R4 ;  /* 0x0000000402387825 */ /* 0x001fc800078e0204 */
[----:B-1----:R-:W-:Y:S01]  /*4840*/  FADD R5, R0, -1 ;  /* 0xbf80000000057421 */ /* 0x002fe20000000000 */
[----:B------:R-:W-:Y:S01]  /*4850*/  FADD R49, R30, R30 ;  /* 0x0000001e1e317221 */ /* 0x000fe20000000000 */
[----:B------:R-:W-:Y:S02]  /*4860*/  @P5 FSEL R49, R8, -1, P6 ;  /* 0xbf80000008315808 */ /* 0x000fe40003000000 */
[----:B------:R-:W-:Y:S01]  /*4870*/  FFMA.FTZ R45, R0, R45, R5 ;  /* 0x0000002d002d7223 */ /* 0x000fe20000010005 */
[----:B------:R-:W4:Y:S04]  /*4880*/  LDG.E.128 R8, desc[UR4][R56.64+0x800] ;  /* 0x0008000438087981 */ /* 0x000f28000c1e1d00 */
[----:B------:R-:W5:Y:S01]  /*4890*/  LDG.E.128 R4, desc[UR4][R56.64] ;  /* 0x0000000438047981 */ /* 0x000f62000c1e1d00 */
[----:B------:R-:W-:Y:S01]  /*48a0*/  FSETP.NEU.AND P5, PT, R38, RZ, PT ;  /* 0x000000ff2600720b */ /* 0x000fe20003fad000 */
[----:B------:R-:W-:Y:S01]  /*48b0*/  @!P4 FADD R22, R22, R22 ;  /* 0x000000161616c221 */ /* 0x000fe20000000000 */
[----:B------:R-:W-:-:S04]  /*48c0*/  FSETP.GT.AND P4, PT, R16, 128, PT ;  /* 0x430000001000780b */ /* 0x000fc80003f84000 */
[----:B------:R-:W-:Y:S02]  /*48d0*/  FSEL R22, R22, +INF , !P4 ;  /* 0x7f80000016167808 */ /* 0x000fe40006000000 */
[----:B------:R-:W-:Y:S01]  /*48e0*/  FSETP.GEU.AND P4, PT, R16, -25, PT ;  /* 0xc1c800001000780b */ /* 0x000fe20003f8e000 */
[----:B------:R-:W-:Y:S01]  /*48f0*/  FADD R51, R38, R38 ;  /* 0x0000002626337221 */ /* 0x000fe20000000000 */
[----:B------:R-:W-:-:S03]  /*4900*/  FMUL R0, R26, 1.4426950216293334961 ;  /* 0x3fb8aa3b1a007820 */ /* 0x000fc60000400000 */
[----:B------:R-:W-:Y:S02]  /*4910*/  @P5 FSEL R51, R22, -1, P4 ;  /* 0xbf80000016335808 */ /* 0x000fe40002000000 */
[----:B------:R-:W-:Y:S02]  /*4920*/  FSETP.GT.AND P5, PT, R30, RZ, PT ;  /* 0x000000ff1e00720b */ /* 0x000fe40003fa4000 */
[----:B------:R-:W-:Y:S01]  /*4930*/  FSETP.GT.AND P4, PT, R38, RZ, PT ;  /* 0x000000ff2600720b */ /* 0x000fe20003f84000 */
[----:B------:R-:W0:Y:S01]  /*4940*/  FRND R0, R0 ;  /* 0x0000000000007307 */ /* 0x000e220000201000 */
[----:B------:R-:W-:Y:S02]  /*4950*/  FSEL R30, R30, R49, P5 ;  /* 0x000000311e1e7208 */ /* 0x000fe40002800000 */
[----:B------:R-:W-:Y:S02]  /*4960*/  FSEL R49, R38, R51, P4 ;  /* 0x0000003326317208 */ /* 0x000fe40002000000 */
[----:B------:R-:W-:Y:S01]  /*4970*/  FSETP.NEU.AND P4, PT, R42, RZ, PT ;  /* 0x000000ff2a00720b */ /* 0x000fe20003f8d000 */
[----:B------:R-:W-:Y:S01]  /*4980*/  @!P3 FADD R29, R29, R29 ;  /* 0x0000001d1d1db221 */ /* 0x000fe20000000000 */
[----:B------:R-:W-:Y:S01]  /*4990*/  FADD.FTZ R14, |R26|, -RZ ;  /* 0x800000ff1a0e7221 */ /* 0x000fe20000010200 */
[----:B------:R-:W-:-:S02]  /*49a0*/  FSETP.GT.AND P3, PT, R25, 128, PT ;  /* 0x430000001900780b */ /* 0x000fc40003f64000 */
[----:B------:R-:W-:Y:S02]  /*49b0*/  FSETP.GEU.AND P6, PT, R25, -25, PT ;  /* 0xc1c800001900780b */ /* 0x000fe40003fce000 */
[----:B------:R-:W-:Y:S02]  /*49c0*/  FSEL R29, R29, +INF , !P3 ;  /* 0x7f8000001d1d7808 */ /* 0x000fe40005800000 */
[----:B------:R-:W-:Y:S01]  /*49d0*/  FSETP.GEU.AND P5, PT, R14, 0.40999999642372131348, PT ;  /* 0x3ed1eb850e00780b */ /* 0x000fe20003fae000 */
[C---:B------:R-:W-:Y:S01]  /*49e0*/  FADD R25, R42.reuse, R42 ;  /* 0x0000002a2a197221 */ /* 0x040fe20000000000 */
[----:B------:R-:W-:Y:S01]  /*49f0*/  FSETP.GT.AND P3, PT, R42, RZ, PT ;  /* 0x000000ff2a00720b */ /* 0x000fe20003f64000 */
[----:B------:R-:W-:Y:S01]  /*4a00*/  @!P2 FADD R34, R34, R34 ;  /* 0x000000222222a221 */ /* 0x000fe20000000000 */
[----:B------:R-:W-:Y:S02]  /*4a10*/  @P4 FSEL R25, R29, -1, P6 ;  /* 0xbf8000001d194808 */ /* 0x000fe40003000000 */
[----:B0-----:R-:W-:-:S02]  /*4a20*/  FSEL R51, R0, RZ, P5 ;  /* 0x000000ff00337208 */ /* 0x001fc40002800000 */
[C---:B------:R-:W-:Y:S02]  /*4a30*/  FSETP.GT.AND P2, PT, R33.reuse, 128, PT ;  /* 0x430000002100780b */ /* 0x040fe40003f44000 */
[----:B------:R-:W-:Y:S01]  /*4a40*/  FSETP.GEU.AND P4, PT, R33, -25, PT ;  /* 0xc1c800002100780b */ /* 0x000fe20003f8e000 */
[----:B------:R-:W-:Y:S01]  /*4a50*/  HFMA2.MMA R33, -RZ, RZ, 0.83837890625, -4044 ;  /* 0x3ab5ebe6ff217435 */ /* 0x000fe200000001ff */
[----:B------:R-:W-:Y:S01]  /*4a60*/  FSEL R25, R42, R25, P3 ;  /* 0x000000192a197208 */ /* 0x000fe20001800000 */
[C---:B------:R-:W-:Y:S01]  /*4a70*/  FFMA.FTZ R0, -R51.reuse, 0.693145751953125, R26 ;  /* 0x3f31720033007823 */ /* 0x040fe2000001011a */
[----:B------:R-:W-:Y:S02]  /*4a80*/  FSETP.NEU.AND P3, PT, R24, RZ, PT ;  /* 0x000000ff1800720b */ /* 0x000fe40003f6d000 */
[----:B------:R-:W-:Y:S01]  /*4a90*/  FSEL R34, R34, +INF , !P2 ;  /* 0x7f80000022227808 */ /* 0x000fe20005000000 */
[C---:B------:R-:W-:Y:S01]  /*4aa0*/  FFMA.FTZ R0, -R51.reuse, 1.428606765330187045e-06, R0 ;  /* 0x35bfbe8e33007823 */ /* 0x040fe20000010100 */
[----:B------:R-:W-:-:S03]  /*4ab0*/  FSETP.NEU.AND P2, PT, R51, 128, PT ;  /* 0x430000003300780b */ /* 0x000fc60003f4d000 */
[----:B------:R-:W-:Y:S01]  /*4ac0*/  FFMA.FTZ R33, R0, R33, 0.0083824126049876213074 ;  /* 0x3c09566300217423 */ /* 0x000fe20000010021 */
[----:B------:R-:W-:Y:S01]  /*4ad0*/  FSEL R14, R51, 127, P2 ;  /* 0x42fe0000330e7808 */ /* 0x000fe20001000000 */
[----:B------:R-:W-:Y:S02]  /*4ae0*/  FADD R29, R24, R24 ;  /* 0x00000018181d7221 */ /* 0x000fe40000000000 */
[----:B------:R-:W-:Y:S01]  /*4af0*/  FFMA.FTZ R33, R0, R33, 0.041667830199003219604 ;  /* 0x3d2aabe300217423 */ /* 0x000fe20000010021 */
[----:B------:R-:W0:Y:S01]  /*4b00*/  MUFU.EX2 R16, R14 ;  /* 0x0000000e00107308 */ /* 0x000e220000000800 */
[----:B------:R-:W-:Y:S02]  /*4b10*/  @P3 FSEL R29, R34, -1, P4 ;  /* 0xbf800000221d3808 */ /* 0x000fe40002000000 */
[----:B------:R-:W-:Y:S01]  /*4b20*/  FSETP.NEU.AND P3, PT, R28, RZ, PT ;  /* 0x000000ff1c00720b */ /* 0x000fe20003f6d000 */
[----:B------:R-:W-:Y:S01]  /*4b30*/  FFMA.FTZ R33, R0, R33, 0.16666397452354431152 ;  /* 0x3e2aa9f600217423 */ /* 0x000fe20000010021 */
[----:B------:R-:W-:Y:S01]  /*4b40*/  @!P1 FADD R45, R45, R45 ;  /* 0x0000002d2d2d9221 */ /* 0x000fe20000000000 */
[----:B------:R-:W-:-:S02]  /*4b50*/  FSETP.GT.AND P1, PT, R47, 128, PT ;  /* 0x430000002f00780b */ /* 0x000fc40003f24000 */
[----:B------:R-:W-:Y:S01]  /*4b60*/  FSETP.GEU.AND P4, PT, R47, -25, PT ;  /* 0xc1c800002f00780b */ /* 0x000fe20003f8e000 */
[----:B------:R-:W-:Y:S01]  /*4b70*/  FFMA.FTZ R47, R0, R33, 0.49999994039535522461 ;  /* 0x3efffffe002f7423 */ /* 0x000fe20000010021 */
[----:B------:R-:W-:Y:S01]  /*4b80*/  FSEL R45, R45, +INF , !P1 ;  /* 0x7f8000002d2d7808 */ /* 0x000fe20004800000 */
[----:B------:R-:W-:Y:S02]  /*4b90*/  FADD R33, R28, R28 ;  /* 0x0000001c1c217221 */ /* 0x000fe40000000000 */
[----:B------:R-:W-:-:S03]  /*4ba0*/  FMUL R47, R0, R47 ;  /* 0x0000002f002f7220 */ /* 0x000fc60000400000 */
[----:B------:R-:W-:Y:S01]  /*4bb0*/  @P3 FSEL R33, R45, -1, P4 ;  /* 0xbf8000002d213808 */ /* 0x000fe20002000000 */
[----:B------:R-:W-:Y:S01]  /*4bc0*/  FFMA.FTZ R47, R0, R47, R0 ;  /* 0x0000002f002f7223 */ /* 0x000fe20000010000 */
[----:B0-----:R-:W-:Y:S01]  /*4bd0*/  FADD R45, R16, -1 ;  /* 0xbf800000102d7421 */ /* 0x001fe20000000000 */
[----:B------:R-:W-:Y:S02]  /*4be0*/  FSETP.NEU.AND P3, PT, R40, RZ, PT ;  /* 0x000000ff2800720b */ /* 0x000fe40003f6d000 */
[----:B------:R-:W-:Y:S01]  /*4bf0*/  FSETP.NEU.AND P5, PT, R26, RZ, PT ;  /* 0x000000ff1a00720b */ /* 0x000fe20003fad000 */
[----:B------:R-:W-:Y:S01]  /*4c00*/  FFMA.FTZ R16, R16, R47, R45 ;  /* 0x0000002f10107223 */ /* 0x000fe2000001002d */
[----:B------:R-:W-:Y:S01]  /*4c10*/  @!P0 FADD R39, R39, R39 ;  /* 0x0000002727278221 */ /* 0x000fe20000000000 */
[C---:B------:R-:W-:Y:S02]  /*4c20*/  FSETP.GT.AND P4, PT, R37.reuse, 128, PT ;  /* 0x430000002500780b */ /* 0x040fe40003f84000 */
[----:B------:R-:W-:Y:S01]  /*4c30*/  @!P2 FADD R16, R16, R16 ;  /* 0x000000101010a221 */ /* 0x000fe20000000000 */
[----:B------:R-:W-:Y:S01]  /*4c40*/  FSETP.GT.AND P6, PT, R14, 128, PT ;  /* 0x430000000e00780b */ /* 0x000fe20003fc4000 */
[----:B------:R-:W-:Y:S01]  /*4c50*/  FADD R49, -R52, R49 ;  /* 0x0000003134317221 */ /* 0x000fe20000000100 */
[----:B------:R-:W-:Y:S01]  /*4c60*/  FSETP.GEU.AND P1, PT, R37, -25, PT ;  /* 0xc1c800002500780b */ /* 0x000fe20003f2e000 */
[----:B------:R-:W-:Y:S01]  /*4c70*/  FADD R25, -R46, R25 ;  /* 0x000000192e197221 */ /* 0x000fe20000000100 */
[----:B------:R-:W-:-:S02]  /*4c80*/  FSETP.GEU.AND P0, PT, R14, -25, PT ;  /* 0xc1c800000e00780b */ /* 0x000fc40003f0e000 */
[----:B------:R-:W-:Y:S02]  /*4c90*/  FSEL R39, R39, +INF , !P4 ;  /* 0x7f80000027277808 */ /* 0x000fe40006000000 */
[----:B------:R-:W-:Y:S01]  /*4ca0*/  FSEL R16, R16, +INF , !P6 ;  /* 0x7f80000010107808 */ /* 0x000fe20007000000 */
[----:B------:R-:W-:Y:S01]  /*4cb0*/  FADD R37, R40, R40 ;  /* 0x0000002828257221 */ /* 0x000fe20000000000 */
[----:B------:R-:W-:Y:S01]  /*4cc0*/  FADD R45, R26, R26 ;  /* 0x0000001a1a2d7221 */ /* 0x000fe20000000000 */
[----:B------:R-:W-:Y:S01]  /*4cd0*/  @P3 FSEL R37, R39, -1, P1 ;  /* 0xbf80000027253808 */ /* 0x000fe20000800000 */
[C---:B------:R-:W-:Y:S01]  /*4ce0*/  FFMA R52, R17.reuse, R49, R52 ;  /* 0x0000003111347223 */ /* 0x040fe20000000034 */
[----:B------:R-:W-:Y:S01]  /*4cf0*/  @P5 FSEL R45, R16, -1, P0 ;  /* 0xbf800000102d5808 */ /* 0x000fe20000000000 */
[----:B------:R-:W-:Y:S01]  /*4d00*/  FFMA R25, R17, R25, R46 ;  /* 0x0000001911197223 */ /* 0x000fe2000000002e */
[----:B------:R-:W-:Y:S01]  /*4d10*/  FSETP.GT.AND P4, PT, R24, RZ, PT ;  /* 0x000000ff1800720b */ /* 0x000fe20003f84000 */
[----:B------:R-:W0:Y:S01]  /*4d20*/  LDC.64 R16, c[0x0][0x210] ;  /* 0x00008400ff107b82 */ /* 0x000e220000000a00 */
[----:B------:R-:W-:-:S02]  /*4d30*/  FSETP.GT.AND P2, PT, R28, RZ, PT ;  /* 0x000000ff1c00720b */ /* 0x000fc40003f44000 */
[----:B------:R-:W-:Y:S02]  /*4d40*/  FSETP.GT.AND P1, PT, R40, RZ, PT ;  /* 0x000000ff2800720b */ /* 0x000fe40003f24000 */
[----:B------:R-:W-:Y:S02]  /*4d50*/  FSETP.GT.AND P0, PT, R26, RZ, PT ;  /* 0x000000ff1a00720b */ /* 0x000fe40003f04000 */
[----:B------:R-:W-:Y:S02]  /*4d60*/  FSEL R24, R24, R29, P4 ;  /* 0x0000001d18187208 */ /* 0x000fe40002000000 */
[----:B------:R-:W-:Y:S02]  /*4d70*/  FSEL R33, R28, R33, P2 ;  /* 0x000000211c217208 */ /* 0x000fe40001000000 */
[----:B------:R-:W-:Y:S02]  /*4d80*/  FSEL R40, R40, R37, P1 ;  /* 0x0000002528287208 */ /* 0x000fe40000800000 */
[----:B------:R-:W-:Y:S01]  /*4d90*/  FSEL R45, R26, R45, P0 ;  /* 0x0000002d1a2d7208 */ /* 0x000fe20000000000 */
[----:B------:R-:W-:Y:S01]  /*4da0*/  FADD R50, -R35, R50 ;  /* 0x0000003223327221 */ /* 0x000fe20000000100 */
[----:B------:R-:W-:Y:S01]  /*4db0*/  FADD R0, -R31, R24 ;  /* 0x000000181f007221 */ /* 0x000fe20000000100 */
[----:B------:R-:W-:Y:S01]  /*4dc0*/  FADD R40, -R23, R40 ;  /* 0x0000002817287221 */ /* 0x000fe20000000100 */
[----:B------:R-:W-:Y:S01]  /*4dd0*/  FADD R13, -R44, R13 ;  /* 0x0000000d2c0d7221 */ /* 0x000fe20000000100 */
[----:B------:R-:W-:Y:S01]  /*4de0*/  FADD R3, -R48, R3 ;  /* 0x0000000330037221 */ /* 0x000fe20000000100 */
[----:B------:R-:W-:Y:S01]  /*4df0*/  FADD R33, -R30, R33 ;  /* 0x000000211e217221 */ /* 0x000fe20000000100 */
[----:B------:R-:W-:Y:S01]  /*4e00*/  FADD R45, -R32, R45 ;  /* 0x0000002d202d7221 */ /* 0x000fe20000000100 */
[C---:B------:R-:W-:Y:S01]  /*4e10*/  FFMA R50, R18.reuse, R50, R35 ;  /* 0x0000003212327223 */ /* 0x040fe20000000023 */
[C---:B------:R-:W-:Y:S01]  /*4e20*/  FFMA R0, R18.reuse, R0, R31 ;  /* 0x0000000012007223 */ /* 0x040fe2000000001f */
[----:B------:R-:W-:Y:S01]  /*4e30*/  FFMA R23, R18, R40, R23 ;  /* 0x0000002812177223 */ /* 0x000fe20000000017 */
[C---:B------:R-:W-:Y:S01]  /*4e40*/  FFMA R44, R19.reuse, R13, R44 ;  /* 0x0000000d132c7223 */ /* 0x040fe2000000002c */
[C---:B------:R-:W-:Y:S01]  /*4e50*/  FFMA R3, R19.reuse, R3, R48 ;  /* 0x0000000313037223 */ /* 0x040fe20000000030 */
[C---:B------:R-:W-:Y:S01]  /*4e60*/  FFMA R30, R19.reuse, R33, R30 ;  /* 0x00000021131e7223 */ /* 0x040fe2000000001e */
[----:B------:R-:W-:Y:S01]  /*4e70*/  FFMA R45, R19, R45, R32 ;  /* 0x0000002d132d7223 */ /* 0x000fe20000000020 */
[----:B------:R-:W-:Y:S01]  /*4e80*/  FADD R27, -R20, R27 ;  /* 0x0000001b141b7221 */ /* 0x000fe20000000100 */
[----:B------:R-:W-:Y:S01]  /*4e90*/  FADD R36, -R21, R36 ;  /* 0x0000002415247221 */ /* 0x000fe20000000100 */
[----:B------:R-:W-:Y:S01]  /*4ea0*/  FADD R50, -R41, R50 ;  /* 0x0000003229327221 */ /* 0x000fe20000000100 */
[----:B------:R-:W-:Y:S01]  /*4eb0*/  FADD R3, -R44, R3 ;  /* 0x000000032c037221 */ /* 0x000fe20000000100 */
[----:B------:R-:W-:Y:S01]  /*4ec0*/  FADD R15, -R12, R15 ;  /* 0x0000000f0c0f7221 */ /* 0x000fe20000000100 */
[----:B------:R-:W-:Y:S01]  /*4ed0*/  FADD R25, -R52, R25 ;  /* 0x0000001934197221 */ /* 0x000fe20000000100 */
[----:B------:R-:W-:Y:S01]  /*4ee0*/  FADD R23, -R0, R23 ;  /* 0x0000001700177221 */ /* 0x000fe20000000100 */
[----:B------:R-:W-:Y:S01]  /*4ef0*/  FADD R45, -R30, R45 ;  /* 0x0000002d1e2d7221 */ /* 0x000fe20000000100 */
[----:B0-----:R-:W-:-:S04]  /*4f00*/  IMAD.WIDE R16, R2, 0x4, R16 ;  /* 0x0000000402107825 */ /* 0x001fc800078e0210 */
[C---:B--2---:R-:W-:Y:S01]  /*4f10*/  FFMA R27, R43.reuse, R27, R20 ;  /* 0x0000001b2b1b7223 */ /* 0x044fe20000000014 */
[C---:B------:R-:W-:Y:S01]  /*4f20*/  FFMA R36, R43.reuse, R36, R21 ;  /* 0x000000242b247223 */ /* 0x040fe20000000015 */
[C---:B------:R-:W-:Y:S01]  /*4f30*/  FFMA R41, R43.reuse, R50, R41 ;  /* 0x000000322b297223 */ /* 0x040fe20000000029 */
[----:B------:R-:W-:Y:S01]  /*4f40*/  FFMA R44, R43, R3, R44 ;  /* 0x000000032b2c7223 */ /* 0x000fe2000000002c */
[C---:B---3--:R-:W-:Y:S01]  /*4f50*/  FFMA R15, R55.reuse, R15, R12 ;  /* 0x0000000f370f7223 */ /* 0x048fe2000000000c */
[C---:B------:R-:W-:Y:S01]  /*4f60*/  FFMA R52, R55.reuse, R25, R52 ;  /* 0x0000001937347223 */ /* 0x040fe20000000034 */
[C---:B------:R-:W-:Y:S01]  /*4f70*/  FFMA R23, R55.reuse, R23, R0 ;  /* 0x0000001737177223 */ /* 0x040fe20000000000 */
[----:B------:R-:W-:Y:S01]  /*4f80*/  FFMA R30, R55, R45, R30 ;  /* 0x0000002d371e7223 */ /* 0x000fe2000000001e */
[----:B----4-:R-:W-:Y:S01]  /*4f90*/  FADD R8, R8, R15 ;  /* 0x0000000f08087221 */ /* 0x010fe20000000000 */
[----:B------:R-:W-:Y:S01]  /*4fa0*/  FADD R9, R9, R52 ;  /* 0x0000003409097221 */ /* 0x000fe20000000000 */
[----:B------:R-:W-:Y:S01]  /*4fb0*/  FADD R10, R10, R23 ;  /* 0x000000170a0a7221 */ /* 0x000fe20000000000 */
[----:B------:R-:W-:Y:S01]  /*4fc0*/  FADD R11, R11, R30 ;  /* 0x0000001e0b0b7221 */ /* 0x000fe20000000000 */
[----:B-----5:R-:W-:Y:S01]  /*4fd0*/  FADD R4, R4, R27 ;  /* 0x0000001b04047221 */ /* 0x020fe20000000000 */
[----:B------:R-:W-:Y:S01]  /*4fe0*/  FADD R5, R5, R36 ;  /* 0x0000002405057221 */ /* 0x000fe20000000000 */
[----:B------:R-:W-:Y:S01]  /*4ff0*/  FADD R6, R6, R41 ;  /* 0x0000002906067221 */ /* 0x000fe20000000000 */
[----:B------:R-:W-:Y:S01]  /*5000*/  FADD R7, R7, R44 ;  /* 0x0000002c07077221 */ /* 0x000fe20000000000 */
[----:B------:R-:W-:Y:S04]  /*5010*/  STG.E.128 desc[UR4][R16.64+0x800], R8 ;  /* 0x0008000810007986 */ /* 0x000fe8000c101d04 */
[----:B------:R-:W-:Y:S01]  /*5020*/  STG.E.128 desc[UR4][R16.64], R4 ;  /* 0x0000000410007986 */ /* 0x000fe2000c101d04 */
[----:B------:R-:W-:Y:S05]  /*5030*/  EXIT ;  /* 0x000000000000794d */ /* 0x000fea0003800000 */
.L_x_0:
[----:B------:R-:W-:-:S00]  /*5040*/  BRA `(.L_x_0) ;  /* 0xfffffffc00fc7947 */ /* 0x000fc0000383ffff */
[----:B------:R-:W-:-:S00]  /*5050*/  NOP ;  /* 0x0000000000007918 */ /* 0x000fc00000000000 */
        /* <DEDUP_REMOVED lines=10> */
.L_x_1:


//--------------------- .nv.global.init           --------------------------
	.section	.nv.global.init,"aw",@progbits
.nv.global.init:
	.type		_$_str,@object
	.size		_$_str,(.L_0 - _$_str)
_$_str:
        /*0000*/ 	.byte	0x5f, 0x5f, 0x43, 0x55, 0x44, 0x41, 0x5f, 0x46, 0x54, 0x5a, 0x00
.L_0:


//--------------------- .nv.constant0.triton_poi_fused__unsafe_index_add_elu_mul_sub_22 --------------------------
	.section	.nv.constant0.triton_poi_fused__unsafe_index_add_elu_mul_sub_22,"a",@progbits
	.sectionflags	@""
	.align	4
.nv.constant0.triton_poi_fused__unsafe_index_add_elu_mul_sub_22:
	.zero		620
